def gluon_wgmma(
    a_ptr,
    b_ptr,
    c_ptr,
    M,
    N,
    K,
    stride_am,
    stride_bk,
    stride_cm,
    BLOCK_M: gl.constexpr,
    BLOCK_N: gl.constexpr,
    BLOCK_K: gl.constexpr,
    DTYPE: gl.constexpr,
    A_LAYOUT: gl.constexpr,
    B_LAYOUT: gl.constexpr,
    C_LAYOUT: gl.constexpr,
    B_SHAPE: gl.constexpr,
    TRANS_B: gl.constexpr,
    NUM_BUFFERS: gl.constexpr,
    NUM_WARPS: gl.constexpr,
):
    a_desc = tma.make_tensor_descriptor(
        a_ptr, [M, K], [stride_am, 1], [BLOCK_M, BLOCK_K], A_LAYOUT
    )
    b_desc = tma.make_tensor_descriptor(
        b_ptr,
        [N, K] if TRANS_B else [K, N],
        [stride_bk, 1],
        B_SHAPE,
        B_LAYOUT,
    )
    c_desc = tma.make_tensor_descriptor(
        c_ptr, [M, N], [stride_cm, 1], [BLOCK_M, BLOCK_N], C_LAYOUT
    )

    a_bufs = gl.allocate_shared_memory(
        DTYPE, [NUM_BUFFERS, BLOCK_M, BLOCK_K], A_LAYOUT
    )
    b_bufs = gl.allocate_shared_memory(DTYPE, [NUM_BUFFERS] + B_SHAPE, B_LAYOUT)

    pid_m = gl.program_id(0)
    pid_n = gl.program_id(1)
    off_m = pid_m * BLOCK_M
    off_n = pid_n * BLOCK_N

    mma_layout: gl.constexpr = pick_wgmma_layout(DTYPE, BLOCK_M, BLOCK_N, NUM_WARPS)
    acc = warpgroup_mma_init(
        gl.zeros((BLOCK_M, BLOCK_N), dtype=gl.float32, layout=mma_layout)
    )

    bars = gl.allocate_shared_memory(
        gl.int64, [NUM_BUFFERS, 1], mbarrier.MBarrierLayout()
    )
    for i in gl.static_range(NUM_BUFFERS):
        mbarrier.init(bars.index(i), count=1)
    idx = 0
    phase = 0

    for k in range(0, K, BLOCK_K):
        a = a_bufs.index(idx)
        b = b_bufs.index(idx)
        bar = bars.index(idx)
        mbarrier.expect(bar, a_desc.block_type.nbytes + b_desc.block_type.nbytes)
        tma.async_copy_global_to_shared(a_desc, [off_m, k], bar, a)
        tma.async_copy_global_to_shared(
            b_desc, [off_n, k] if TRANS_B else [k, off_n], bar, b
        )
        mbarrier.wait(bar, phase=phase)

        if TRANS_B:
            b = b.permute((1, 0))
        acc = warpgroup_mma_wait(num_outstanding=0, deps=(acc,))
        acc = warpgroup_mma(a, b, acc, is_async=True)

        idx += 1
        if idx == NUM_BUFFERS:
            idx = 0
            phase ^= 1

    acc = warpgroup_mma_wait(num_outstanding=0, deps=(acc,))
    for i in gl.static_range(NUM_BUFFERS):
        mbarrier.invalidate(bars.index(i))

    c_smem = gl.allocate_shared_memory(DTYPE, [BLOCK_M, BLOCK_N], C_LAYOUT)
    c_smem.store(acc.to(DTYPE))
    fence_async_shared()
    tma.async_copy_shared_to_global(c_desc, [off_m, off_n], c_smem)
    tma.store_wait(pendings=0)

# config = {"BLOCK_K": 128, "BLOCK_M": 64, "BLOCK_N": 64, "arch": "sm_90", "dtype": "bf16", "num_buffers": 2, "num_warps": 8, "trans_b": 0}
# arch = sm_90


// ===== COMPILED SASS (sm_90a) =====

	.target	sm_90a

	.elftype	@"ET_EXEC"


//--------------------- .note.nv.tkinfo           --------------------------
	.section	.note.nv.tkinfo,"",@"SHT_NOTE"
	.sectionflags	@"SHF_NOTE_NV_TKINFO"
	.tkinfo
        /*0018*/ 	.word	0x00000002
        /*0030*/ 	.string	""
        /*0030*/ 	.string	"ptxas"
        /*0030*/ 	.string	"Cuda compilation tools, release 13.0, V13.0.88"
        /*0030*/ 	.string	"Build cuda_13.0.r13.0/compiler.36424714_0"
        /*0030*/ 	.string	"-v  -suppress-debug-info  -lineinfo  -arch sm_90a "



//--------------------- .note.nv.cuinfo           --------------------------
	.section	.note.nv.cuinfo,"",@"SHT_NOTE"
	.sectionflags	@"SHF_NOTE_NV_CUINFO"
        /*0018*/ 	.short	0x0002
        /*001a*/ 	.short	0x005a
        /*001c*/ 	.short	0x0082
	.zero		2


//--------------------- .nv.info                  --------------------------
	.section	.nv.info,"",@"SHT_CUDA_INFO"
	.align	4


	//----- nvinfo : EIATTR_REGCOUNT
	.align		4
        /*0000*/ 	.byte	0x04, 0x2f
        /*0002*/ 	.short	(.L_1 - .L_0)
	.align		4
.L_0:
        /*0004*/ 	.word	index@(gluon_wgmma)
        /*0008*/ 	.word	0x0000002a


	//----- nvinfo : EIATTR_FRAME_SIZE
	.align		4
.L_1:
        /*000c*/ 	.byte	0x04, 0x11
        /*000e*/ 	.short	(.L_3 - .L_2)
	.align		4
.L_2:
        /*0010*/ 	.word	index@(gluon_wgmma)
        /*0014*/ 	.word	0x00000000


	//----- nvinfo : EIATTR_MIN_STACK_SIZE
	.align		4
.L_3:
        /*0018*/ 	.byte	0x04, 0x12
        /*001a*/ 	.short	(.L_5 - .L_4)
	.align		4
.L_4:
        /*001c*/ 	.word	index@(gluon_wgmma)
        /*0020*/ 	.word	0x00000000
.L_5:


//--------------------- .nv.compat                --------------------------
	.section	.nv.compat,"",@"SHT_CUDA_COMPAT_INFO"
	.align	4
        /*0000*/ 	.byte	0x02, 0x09, 0x01, 0x00, 0x02, 0x02, 0x04, 0x00, 0x02, 0x05, 0x05, 0x00, 0x03, 0x07, 0x01, 0x01
        /*0010*/ 	.byte	0x02, 0x03, 0x03, 0x00, 0x02, 0x06, 0x01, 0x00, 0x04, 0x0b, 0x08, 0x00, 0x00, 0x00, 0x00, 0x00
        /*0020*/ 	.byte	0x00, 0x00, 0x00, 0x00


//--------------------- .nv.info.gluon_wgmma      --------------------------
	.section	.nv.info.gluon_wgmma,"",@"SHT_CUDA_INFO"
	.sectionflags	@""
	.align	4


	//----- nvinfo : EIATTR_CUDA_API_VERSION
	.align		4
        /*0000*/ 	.byte	0x04, 0x37
        /*0002*/ 	.short	(.L_7 - .L_6)
.L_6:
        /*0004*/ 	.word	0x00000082


	//----- nvinfo : EIATTR_KPARAM_INFO
	.align		4
.L_7:
        /*0008*/ 	.byte	0x04, 0x17
        /*000a*/ 	.short	(.L_9 - .L_8)
.L_8:
        /*000c*/ 	.word	0x00000000
        /*0010*/ 	.short	0x000a
        /*0012*/ 	.short	0x0048
        /*0014*/ 	.byte	0x00, 0xf4, 0x21, 0x00


	//----- nvinfo : EIATTR_KPARAM_INFO
	.align		4
.L_9:
        /*0018*/ 	.byte	0x04, 0x17
        /*001a*/ 	.short	(.L_11 - .L_10)
.L_10:
        /*001c*/ 	.word	0x00000000
        /*0020*/ 	.short	0x0009
        /*0022*/ 	.short	0x0040
        /*0024*/ 	.byte	0x00, 0xf4, 0x21, 0x00


	//----- nvinfo : EIATTR_KPARAM_INFO
	.align		4
.L_11:
        /*0028*/ 	.byte	0x04, 0x17
        /*002a*/ 	.short	(.L_13 - .L_12)
.L_12:
        /*002c*/ 	.word	0x00000000
        /*0030*/ 	.short	0x0008
        /*0032*/ 	.short	0x0038
        /*0034*/ 	.byte	0x00, 0xf0, 0x21, 0x00


	//----- nvinfo : EIATTR_KPARAM_INFO
	.align		4
.L_13:
        /*0038*/ 	.byte	0x04, 0x17
        /*003a*/ 	.short	(.L_15 - .L_14)
.L_14:
        /*003c*/ 	.word	0x00000000
        /*0040*/ 	.short	0x0007
        /*0042*/ 	.short	0x0030
        /*0044*/ 	.byte	0x00, 0xf0, 0x21, 0x00


	//----- nvinfo : EIATTR_KPARAM_INFO
	.align		4
.L_15:
        /*0048*/ 	.byte	0x04, 0x17
        /*004a*/ 	.short	(.L_17 - .L_16)
.L_16:
        /*004c*/ 	.word	0x00000000
        /*0050*/ 	.short	0x0006
        /*0052*/ 	.short	0x0028
        /*0054*/ 	.byte	0x00, 0xf0, 0x21, 0x00


	//----- nvinfo : EIATTR_KPARAM_INFO
	.align		4
.L_17:
        /*0058*/ 	.byte	0x04, 0x17
        /*005a*/ 	.short	(.L_19 - .L_18)
.L_18:
        /*005c*/ 	.word	0x00000000
        /*0060*/ 	.short	0x0005
        /*0062*/ 	.short	0x0020
        /*0064*/ 	.byte	0x00, 0xf0, 0x11, 0x00


	//----- nvinfo : EIATTR_KPARAM_INFO
	.align		4
.L_19:
        /*0068*/ 	.byte	0x04, 0x17
        /*006a*/ 	.short	(.L_21 - .L_20)
.L_20:
        /*006c*/ 	.word	0x00000000
        /*0070*/ 	.short	0x0004
        /*0072*/ 	.short	0x001c
        /*0074*/ 	.byte	0x00, 0xf0, 0x11, 0x00


	//----- nvinfo : EIATTR_KPARAM_INFO
	.align		4
.L_21:
        /*0078*/ 	.byte	0x04, 0x17
        /*007a*/ 	.short	(.L_23 - .L_22)
.L_22:
        /*007c*/ 	.word	0x00000000
        /*0080*/ 	.short	0x0003
        /*0082*/ 	.short	0x0018
        /*0084*/ 	.byte	0x00, 0xf0, 0x11, 0x00


	//----- nvinfo : EIATTR_KPARAM_INFO
	.align		4
.L_23:
        /*0088*/ 	.byte	0x04, 0x17
        /*008a*/ 	.short	(.L_25 - .L_24)
.L_24:
        /*008c*/ 	.word	0x00000000
        /*0090*/ 	.short	0x0002
        /*0092*/ 	.short	0x0010
        /*0094*/ 	.byte	0x00, 0xf4, 0x21, 0x00


	//----- nvinfo : EIATTR_KPARAM_INFO
	.align		4
.L_25:
        /*0098*/ 	.byte	0x04, 0x17
        /*009a*/ 	.short	(.L_27 - .L_26)
.L_26:
        /*009c*/ 	.word	0x00000000
        /*00a0*/ 	.short	0x0001
        /*00a2*/ 	.short	0x0008
        /*00a4*/ 	.byte	0x00, 0xf4, 0x21, 0x00


	//----- nvinfo : EIATTR_KPARAM_INFO
	.align		4
.L_27:
        /*00a8*/ 	.byte	0x04, 0x17
        /*00aa*/ 	.short	(.L_29 - .L_28)
.L_28:
        /*00ac*/ 	.word	0x00000000
        /*00b0*/ 	.short	0x0000
        /*00b2*/ 	.short	0x0000
        /*00b4*/ 	.byte	0x00, 0xf4, 0x21, 0x00


	//----- nvinfo : EIATTR_SPARSE_MMA_MASK
	.align		4
.L_29:
        /*00b8*/ 	.byte	0x03, 0x50
        /*00ba*/ 	.short	0x0000


	//----- nvinfo : EIATTR_MAXREG_COUNT
	.align		4
        /*00bc*/ 	.byte	0x03, 0x1b
        /*00be*/ 	.short	0x00ff


	//----- nvinfo : EIATTR_NUM_BARRIERS
	.align		4
        /*00c0*/ 	.byte	0x02, 0x4c
        /*00c2*/ 	.byte	0x01
	.zero		1


	//----- nvinfo : EIATTR_MERCURY_ISA_VERSION
	.align		4
        /*00c4*/ 	.byte	0x03, 0x5f
        /*00c6*/ 	.short	0x0101


	//----- nvinfo : EIATTR_INT_WARP_WIDE_INSTR_OFFSETS
	.align		4
        /*00c8*/ 	.byte	0x04, 0x31
        /*00ca*/ 	.short	(.L_31 - .L_30)


	//   ....[0]....
.L_30:
        /*00cc*/ 	.word	0x000012d0


	//   ....[1]....
        /*00d0*/ 	.word	0x000012f0


	//   ....[2]....
        /*00d4*/ 	.word	0x000013a0


	//   ....[3]....
        /*00d8*/ 	.word	0x000015e0


	//   ....[4]....
        /*00dc*/ 	.word	0x000015f0


	//   ....[5]....
        /*00e0*/ 	.word	0x00001670


	//   ....[6]....
        /*00e4*/ 	.word	0x00001680


	//   ....[7]....
        /*00e8*/ 	.word	0x00001bb0


	//   ....[8]....
        /*00ec*/ 	.word	0x00001bc0


	//----- nvinfo : EIATTR_COOP_GROUP_MASK_REGIDS
	.align		4
.L_31:
        /*00f0*/ 	.byte	0x04, 0x29
        /*00f2*/ 	.short	(.L_33 - .L_32)


	//   ....[0]....
.L_32:
        /*00f4*/ 	.word	0xffffffff


	//   ....[1]....
        /*00f8*/ 	.word	0xffffffff


	//   ....[2]....
        /*00fc*/ 	.word	0xffffffff


	//----- nvinfo : EIATTR_COOP_GROUP_INSTR_OFFSETS
	.align		4
.L_33:
        /*0100*/ 	.byte	0x04, 0x28
        /*0102*/ 	.short	(.L_35 - .L_34)


	//   ....[0]....
.L_34:
        /*0104*/ 	.word	0x00000150


	//   ....[1]....
        /*0108*/ 	.word	0x00000720


	//   ....[2]....
        /*010c*/ 	.word	0x00000cd0


	//----- nvinfo : EIATTR_MBARRIER_INSTR_OFFSETS
	.align		4
.L_35:
        /*0110*/ 	.byte	0x04, 0x39
        /*0112*/ 	.short	(.L_37 - .L_36)


	//   ....[0]....
.L_36:
        /*0114*/ 	.word	0x000013e0
        /*0118*/ 	.word	0x000000ff
        /*011c*/ 	.word	0x00010000
        /*0120*/ 	.short	0x0100
        /*0122*/ 	.byte	0x10
	.zero		1


	//   ....[1]....
        /*0124*/ 	.word	0x00001400
        /*0128*/ 	.word	0x000000ff
        /*012c*/ 	.word	0x00010008
        /*0130*/ 	.short	0x0100
        /*0132*/ 	.byte	0x10
	.zero		1


	//   ....[2]....
        /*0134*/ 	.word	0x00001760
        /*0138*/ 	.word	0x000000ff
        /*013c*/ 	.word	0x00010000
        /*0140*/ 	.short	0x010a
        /*0142*/ 	.byte	0x1f
	.zero		1


	//   ....[3]....
        /*0144*/ 	.word	0x00001af0
        /*0148*/ 	.word	0x000000ff
        /*014c*/ 	.word	0x00010000
        /*0150*/ 	.short	0x0108
        /*0152*/ 	.byte	0x10
	.zero		1


	//   ....[4]....
        /*0154*/ 	.word	0x00001b90
        /*0158*/ 	.word	0x000000ff
        /*015c*/ 	.word	0x00010008
        /*0160*/ 	.short	0x0108
        /*0162*/ 	.byte	0x10
	.zero		1


	//   ....[5]....
        /*0164*/ 	.word	0x00001c80
        /*0168*/ 	.word	0x000000ff
        /*016c*/ 	.word	0x00010000
        /*0170*/ 	.short	0x010a
        /*0172*/ 	.byte	0x1f
	.zero		1


	//----- nvinfo : EIATTR_NUM_MBARRIERS
	.align		4
.L_37:
        /*0174*/ 	.byte	0x03, 0x38
        /*0176*/ 	.short	0x0002


	//----- nvinfo : EIATTR_EXIT_INSTR_OFFSETS
	.align		4
        /*0178*/ 	.byte	0x04, 0x1c
        /*017a*/ 	.short	(.L_39 - .L_38)


	//   ....[0]....
.L_38:
        /*017c*/ 	.word	0x00001c70


	//----- nvinfo : EIATTR_REQNTID
	.align		4
.L_39:
        /*0180*/ 	.byte	0x04, 0x10
        /*0182*/ 	.short	(.L_41 - .L_40)
.L_40:
        /*0184*/ 	.word	0x00000100
        /*0188*/ 	.word	0x00000001
        /*018c*/ 	.word	0x00000001


	//----- nvinfo : EIATTR_CRS_STACK_SIZE
	.align		4
.L_41:
        /*0190*/ 	.byte	0x04, 0x1e
        /*0192*/ 	.short	(.L_43 - .L_42)
.L_42:
        /*0194*/ 	.word	0x00000000


	//----- nvinfo : EIATTR_CBANK_PARAM_SIZE
	.align		4
.L_43:
        /*0198*/ 	.byte	0x03, 0x19
        /*019a*/ 	.short	0x0050


	//----- nvinfo : EIATTR_PARAM_CBANK
	.align		4
        /*019c*/ 	.byte	0x04, 0x0a
        /*019e*/ 	.short	(.L_45 - .L_44)
	.align		4
.L_44:
        /*01a0*/ 	.word	index@(.nv.constant0.gluon_wgmma)
        /*01a4*/ 	.short	0x0210
        /*01a6*/ 	.short	0x0050


	//----- nvinfo : EIATTR_SW_WAR
	.align		4
.L_45:
        /*01a8*/ 	.byte	0x04, 0x36
        /*01aa*/ 	.short	(.L_47 - .L_46)
.L_46:
        /*01ac*/ 	.word	0x00000008
.L_47:


//--------------------- .nv.callgraph             --------------------------
	.section	.nv.callgraph,"",@"SHT_CUDA_CALLGRAPH"
	.align	4
	.sectionentsize	8
	.align		4
        /*0000*/ 	.word	0x00000000
	.align		4
        /*0004*/ 	.word	0xffffffff
	.align		4
        /*0008*/ 	.word	0x00000000
	.align		4
        /*000c*/ 	.word	0xfffffffe
	.align		4
        /*0010*/ 	.word	0x00000000
	.align		4
        /*0014*/ 	.word	0xfffffffd
	.align		4
        /*0018*/ 	.word	0x00000000
	.align		4
        /*001c*/ 	.word	0xfffffffc


//--------------------- .text.gluon_wgmma         --------------------------
	.section	.text.gluon_wgmma,"ax",@progbits
	.align	128
        .global         gluon_wgmma
        .type           gluon_wgmma,@function
        .size           gluon_wgmma,(.L_x_52 - gluon_wgmma)
        .other          gluon_wgmma,@"STO_CUDA_ENTRY STV_DEFAULT"
gluon_wgmma:
.text.gluon_wgmma:
[----:B------:R-:W-:Y:S01]  /*0000*/  LDC R1, c[0x0][0x28] ;  /* 0x00000a00ff017b82 */ /* 0x000fe20000000800 */
[----:B------:R-:W1:Y:S07]  /*0010*/  S2R R0, SR_TID.X ;  /* 0x0000000000007919 */ /* 0x000e6e0000002100 */
[----:B------:R-:W2:Y:S01]  /*0020*/  S2UR UR4, SR_CgaCtaId ;  /* 0x00000000000479c3 */ /* 0x000ea20000008800 */
[----:B------:R-:W-:Y:S01]  /*0030*/  UMOV UR16, 0x400 ;  /* 0x0000040000107882 */ /* 0x000fe20000000000 */
[----:B------:R-:W-:Y:S01]  /*0040*/  ULDC UR6, c[0x0][0xc] ;  /* 0x0000030000067ab9 */ /* 0x000fe20000000800 */
[----:B------:R-:W-:Y:S01]  /*0050*/  ULDC.64 UR28, c[0x0][0x250] ;  /* 0x00009400001c7ab9 */ /* 0x000fe20000000a00 */
[----:B------:R-:W-:Y:S04]  /*0060*/  BSSY B0, `(.L_x_0) ;  /* 0x000001f000007945 */ /* 0x000fe80003800000 */
[----:B------:R-:W3:Y:S08]  /*0070*/  LDC R2, c[0x0][0x228] ;  /* 0x00008a00ff027b82 */ /* 0x000ef00000000800 */
[----:B------:R-:W4:Y:S08]  /*0080*/  LDC R7, c[0x0][0x230] ;  /* 0x00008c00ff077b82 */ /* 0x000f300000000800 */
[----:B------:R-:W-:Y:S01]  /*0090*/  S2UR UR19, SR_CTAID.Y ;  /* 0x00000000001379c3 */ /* 0x000fe20000002600 */
[----:B--2---:R-:W-:-:S03]  /*00a0*/  ULEA UR16, UR4, UR16, 0x18 ;  /* 0x0000001004107291 */ /* 0x004fc6000f8ec03f */
[----:B------:R-:W-:Y:S01]  /*00b0*/  ULDC UR4, c[0x0][0x10] ;  /* 0x0000040000047ab9 */ /* 0x000fe20000000800 */
[----:B-1----:R-:W-:-:S03]  /*00c0*/  LOP3.LUT R6, R0, 0xff, RZ, 0xc0, !PT ;  /* 0x000000ff00067812 */ /* 0x002fc600078ec0ff */
[----:B------:R-:W1:Y:S01]  /*00d0*/  S2UR UR5, SR_CTAID.Z ;  /* 0x00000000000579c3 */ /* 0x000e620000002700 */
[----:B---3--:R-:W-:Y:S01]  /*00e0*/  VIADD R2, R2, 0xffffffff ;  /* 0xffffffff02027836 */ /* 0x008fe20000000000 */
[C---:B------:R-:W-:Y:S02]  /*00f0*/  ISETP.GE.U32.AND P0, PT, R6.reuse, 0x20, PT ;  /* 0x000000200600780c */ /* 0x040fe40003f06070 */
[C---:B------:R-:W-:Y:S02]  /*0100*/  ISETP.NE.U32.AND P2, PT, R6.reuse, RZ, PT ;  /* 0x000000ff0600720c */ /* 0x040fe40003f45070 */
[----:B------:R-:W-:Y:S02]  /*0110*/  LEA R10, R6, UR16, 0x2 ;  /* 0x00000010060a7c11 */ /* 0x000fe4000f8e10ff */
[----:B------:R-:W2:Y:S01]  /*0120*/  S2UR UR30, SR_CTAID.X ;  /* 0x00000000001e79c3 */ /* 0x000ea20000002500 */
[----:B----4-:R-:W-:-:S06]  /*0130*/  VIADD R11, R7, 0xffffffff ;  /* 0xffffffff070b7836 */ /* 0x010fcc0000000000 */
[----:B------:R3:W-:Y:S01]  /*0140*/  @!P0 STS [R10], RZ ;  /* 0x000000ff0a008388 */ /* 0x0007e20000000800 */
[----:B------:R-:W-:-:S03]  /*0150*/  NOP ;  /* 0x0000000000007918 */ /* 0x000fc60000000000 */
[----:B------:R3:W-:Y:S01]  /*0160*/  @!P2 STS [UR16+0x24], R2 ;  /* 0x00002402ff00a988 */ /* 0x0007e20008000810 */
[----:B-1----:R-:W-:-:S03]  /*0170*/  UIMAD UR4, UR5, UR4, UR19 ;  /* 0x00000004050472a4 */ /* 0x002fc6000f8e0213 */
[----:B------:R3:W-:Y:S01]  /*0180*/  @!P2 STS [UR16+0x20], R11 ;  /* 0x0000200bff00a988 */ /* 0x0007e20008000810 */
[----:B--2---:R-:W-:-:S04]  /*0190*/  UIMAD UR4, UR4, UR6, UR30 ;  /* 0x00000006040472a4 */ /* 0x004fc8000f8e021e */
[----:B------:R-:W-:-:S03]  /*01a0*/  UIMAD UR5, UR4, 0x180, URZ ;  /* 0x00000180040578a4 */ /* 0x000fc6000f8e023f */
[----:B------:R-:W-:Y:S01]  /*01b0*/  UMOV UR4, URZ ;  /* 0x0000003f00047c82 */ /* 0x000fe20008000000 */
[----:B------:R-:W-:-:S04]  /*01c0*/  UIADD3 UR24, UP0, UR5, UR28, URZ ;  /* 0x0000001c05187290 */ /* 0x000fc8000ff1e03f */
[----:B------:R-:W-:Y:S01]  /*01d0*/  ULEA.HI.X.SX32 UR25, UR5, UR29, 0x1, UP0 ;  /* 0x0000001d05197291 */ /* 0x000fe200080f0e3f */
[----:B---3--:R-:W-:Y:S11]  /*01e0*/  @P2 BRA `(.L_x_1) ;  /* 0x0000000000182947 */ /* 0x008ff60003800000 */
[----:B------:R-:W1:Y:S01]  /*01f0*/  LDS R3, [UR16+0x8] ;  /* 0x00000810ff037984 */ /* 0x000e620008000800 */
[----:B------:R-:W2:Y:S01]  /*0200*/  LDC.64 R8, c[0x0][0x210] ;  /* 0x00008400ff087b82 */ /* 0x000ea20000000a00 */
[----:B------:R-:W-:Y:S02]  /*0210*/  IMAD.MOV.U32 R4, RZ, RZ, 0x70 ;  /* 0x00000070ff047424 */ /* 0x000fe400078e00ff */
[----:B--2---:R2:W-:Y:S03]  /*0220*/  STS.64 [UR16], R8 ;  /* 0x00000008ff007988 */ /* 0x0045e60008000a10 */
[----:B-1----:R-:W-:-:S05]  /*0230*/  LOP3.LUT R3, R3, 0x10, R4, 0xd8, !PT ;  /* 0x0000001003037812 */ /* 0x002fca00078ed804 */
[----:B------:R2:W-:Y:S02]  /*0240*/  STS [UR16+0x8], R3 ;  /* 0x00000803ff007988 */ /* 0x0005e40008000810 */
.L_x_1:
[----:B------:R-:W-:Y:S05]  /*0250*/  BSYNC B0 ;  /* 0x0000000000007941 */ /* 0x000fea0003800000 */
.L_x_0:
[----:B------:R-:W-:Y:S04]  /*0260*/  BSSY B0, `(.L_x_2) ;  /* 0x000000a000007945 */ /* 0x000fe80003800000 */
[----:B------:R-:W-:Y:S05]  /*0270*/  @P2 BRA `(.L_x_3) ;  /* 0x0000000000202947 */ /* 0x000fea0003800000 */
[----:B--2---:R-:W1:Y:S01]  /*0280*/  LDS R3, [UR16+0x34] ;  /* 0x00003410ff037984 */ /* 0x004e620008000800 */
[----:B------:R-:W-:Y:S02]  /*0290*/  IMAD.MOV.U32 R4, RZ, RZ, 0x3f000000 ;  /* 0x3f000000ff047424 */ /* 0x000fe400078e00ff */
[----:B------:R-:W-:Y:S01]  /*02a0*/  @!P2 IMAD.MOV.U32 R5, RZ, RZ, 0x3f ;  /* 0x0000003fff05a424 */ /* 0x000fe200078e00ff */
[----:B------:R-:W2:Y:S02]  /*02b0*/  @!P2 LDS R8, [UR16+0x38] ;  /* 0x00003810ff08a984 */ /* 0x000ea40008000800 */
[----:B-1----:R-:W-:Y:S02]  /*02c0*/  LOP3.LUT R3, R3, 0xff000000, R4, 0xb8, !PT ;  /* 0xff00000003037812 */ /* 0x002fe400078eb804 */
[----:B--2---:R-:W-:-:S03]  /*02d0*/  @!P2 LOP3.LUT R4, R8, 0xff, R5, 0xb8, !PT ;  /* 0x000000ff0804a812 */ /* 0x004fc600078eb805 */
[----:B------:R1:W-:Y:S04]  /*02e0*/  STS [UR16+0x34], R3 ;  /* 0x00003403ff007988 */ /* 0x0003e80008000810 */
[----:B------:R1:W-:Y:S02]  /*02f0*/  @!P2 STS [UR16+0x38], R4 ;  /* 0x00003804ff00a988 */ /* 0x0003e40008000810 */
.L_x_3:
[----:B------:R-:W-:Y:S05]  /*0300*/  BSYNC B0 ;  /* 0x0000000000007941 */ /* 0x000fea0003800000 */
.L_x_2:
[----:B------:R-:W-:Y:S04]  /*0310*/  BSSY B0, `(.L_x_4) ;  /* 0x000000e000007945 */ /* 0x000fe80003800000 */
[----:B------:R-:W-:Y:S05]  /*0320*/  @P2 BRA `(.L_x_5) ;  /* 0x0000000000302947 */ /* 0x000fea0003800000 */
[----:B-1----:R-:W1:Y:S01]  /*0330*/  LDS R4, [UR16+0x34] ;  /* 0x00003410ff047984 */ /* 0x002e620008000800 */
[----:B------:R-:W3:Y:S03]  /*0340*/  LDC.64 R12, c[0x0][0x238] ;  /* 0x00008e00ff0c7b82 */ /* 0x000ee60000000a00 */
[----:B--2---:R-:W2:Y:S01]  /*0350*/  LDS R3, [UR16+0x1c] ;  /* 0x00001c10ff037984 */ /* 0x004ea20008000800 */
[C---:B---3--:R-:W-:Y:S01]  /*0360*/  SHF.L.U64.HI R8, R12.reuse, 0x1, R13 ;  /* 0x000000010c087819 */ /* 0x048fe2000001020d */
[----:B------:R-:W-:-:S03]  /*0370*/  IMAD.SHL.U32 R5, R12, 0x2, RZ ;  /* 0x000000020c057824 */ /* 0x000fc600078e00ff */
[--C-:B------:R-:W-:Y:S02]  /*0380*/  SHF.R.U32.HI R12, RZ, 0x4, R8.reuse ;  /* 0x00000004ff0c7819 */ /* 0x100fe40000011608 */
[----:B------:R-:W-:-:S05]  /*0390*/  SHF.R.U64 R5, R5, 0x4, R8 ;  /* 0x0000000405057819 */ /* 0x000fca0000001208 */
[----:B------:R3:W-:Y:S01]  /*03a0*/  STS [UR16+0xc], R5 ;  /* 0x00000c05ff007988 */ /* 0x0007e20008000810 */
[----:B-1----:R-:W-:Y:S02]  /*03b0*/  LOP3.LUT R4, R4, 0x7, RZ, 0xb8, !PT ;  /* 0x0000000704047812 */ /* 0x002fe400078eb8ff */
[----:B--2---:R-:W-:-:S03]  /*03c0*/  LOP3.LUT R3, R3, 0xf, R12, 0xb8, !PT ;  /* 0x0000000f03037812 */ /* 0x004fc600078eb80c */
[----:B------:R3:W-:Y:S04]  /*03d0*/  STS [UR16+0x34], R4 ;  /* 0x00003404ff007988 */ /* 0x0007e80008000810 */
[----:B------:R3:W-:Y:S02]  /*03e0*/  STS [UR16+0x1c], R3 ;  /* 0x00001c03ff007988 */ /* 0x0007e40008000810 */
.L_x_5:
[----:B------:R-:W-:Y:S05]  /*03f0*/  BSYNC B0 ;  /* 0x0000000000007941 */ /* 0x000fea0003800000 */
.L_x_4:
[----:B------:R-:W-:Y:S04]  /*0400*/  BSSY B1, `(.L_x_6) ;  /* 0x000001a000017945 */ /* 0x000fe80003800000 */
[----:B------:R-:W-:Y:S04]  /*0410*/  BSSY B0, `(.L_x_7) ;  /* 0x0000015000007945 */ /* 0x000fe80003800000 */
[----:B------:R-:W-:Y:S05]  /*0420*/  @P2 BRA `(.L_x_8) ;  /* 0x0000000000202947 */ /* 0x000fea0003800000 */
[----:B-123--:R-:W1:Y:S02]  /*0430*/  LDS R3, [UR16+0x34] ;  /* 0x00003410ff037984 */ /* 0x00ee640008000800 */
[----:B-1----:R-:W-:-:S05]  /*0440*/  LOP3.LUT R3, R3, 0x38, RZ, 0xb8, !PT ;  /* 0x0000003803037812 */ /* 0x002fca00078eb8ff */
[----:B------:R1:W-:Y:S01]  /*0450*/  STS [UR16+0x34], R3 ;  /* 0x00003403ff007988 */ /* 0x0003e20008000810 */
[----:B------:R-:W-:Y:S05]  /*0460*/  @P2 BRA `(.L_x_9) ;  /* 0x0000000000202947 */ /* 0x000fea0003800000 */
[----:B-1----:R-:W1:Y:S01]  /*0470*/  LDS R3, [UR16+0x8] ;  /* 0x00000810ff037984 */ /* 0x002e620008000800 */
[----:B------:R-:W-:-:S05]  /*0480*/  IMAD.MOV.U32 R4, RZ, RZ, 0x780 ;  /* 0x00000780ff047424 */ /* 0x000fca00078e00ff */
[----:B-1----:R-:W-:-:S05]  /*0490*/  LOP3.LUT R3, R3, 0x500, R4, 0xd8, !PT ;  /* 0x0000050003037812 */ /* 0x002fca00078ed804 */
[----:B------:R4:W-:Y:S02]  /*04a0*/  STS [UR16+0x8], R3 ;  /* 0x00000803ff007988 */ /* 0x0009e40008000810 */
.L_x_8:
[----:B------:R-:W-:Y:S05]  /*04b0*/  @P2 BRA `(.L_x_10) ;  /* 0x0000000000282947 */ /* 0x000fea0003800000 */
[----:B-1234-:R-:W1:Y:S02]  /*04c0*/  LDS R3, [UR16+0x8] ;  /* 0x00000810ff037984 */ /* 0x01ee640008000800 */
[----:B-1----:R-:W-:-:S05]  /*04d0*/  LOP3.LUT R3, R3, 0x1800, RZ, 0xb8, !PT ;  /* 0x0000180003037812 */ /* 0x002fca00078eb8ff */
[----:B------:R2:W-:Y:S02]  /*04e0*/  STS [UR16+0x8], R3 ;  /* 0x00000803ff007988 */ /* 0x0005e40008000810 */
.L_x_9:
[----:B------:R-:W-:Y:S05]  /*04f0*/  @P2 BREAK B0 ;  /* 0x0000000000002942 */ /* 0x000fea0003800000 */
[----:B------:R-:W-:Y:S05]  /*0500*/  @P2 BRA `(.L_x_11) ;  /* 0x0000000000242947 */ /* 0x000fea0003800000 */
[----:B------:R-:W3:Y:S01]  /*0510*/  LDS R4, [UR16+0x8] ;  /* 0x00000810ff047984 */ /* 0x000ee20008000800 */
[----:B-12---:R-:W-:-:S05]  /*0520*/  IMAD.MOV.U32 R3, RZ, RZ, 0x6000 ;  /* 0x00006000ff037424 */ /* 0x006fca00078e00ff */
[----:B---3--:R-:W-:-:S04]  /*0530*/  LOP3.LUT R3, R4, 0x6000, R3, 0xd8, !PT ;  /* 0x0000600004037812 */ /* 0x008fc800078ed803 */
[----:B------:R-:W-:-:S05]  /*0540*/  LOP3.LUT R3, R3, 0x400000, RZ, 0xb8, !PT ;  /* 0x0040000003037812 */ /* 0x000fca00078eb8ff */
[----:B------:R5:W-:Y:S02]  /*0550*/  STS [UR16+0x8], R3 ;  /* 0x00000803ff007988 */ /* 0x000be40008000810 */
.L_x_10:
[----:B------:R-:W-:Y:S05]  /*0560*/  BSYNC B0 ;  /* 0x0000000000007941 */ /* 0x000fea0003800000 */
.L_x_7:
[----:B-12345:R-:W1:Y:S02]  /*0570*/  @!P2 LDS R3, [UR16+0x8] ;  /* 0x00000810ff03a984 */ /* 0x03ee640008000800 */
[----:B-1----:R-:W-:-:S05]  /*0580*/  @!P2 LOP3.LUT R3, R3, 0x8000, RZ, 0xb8, !PT ;  /* 0x000080000303a812 */ /* 0x002fca00078eb8ff */
[----:B------:R3:W-:Y:S02]  /*0590*/  @!P2 STS [UR16+0x8], R3 ;  /* 0x00000803ff00a988 */ /* 0x0007e40008000810 */
.L_x_11:
[----:B------:R-:W-:Y:S05]  /*05a0*/  BSYNC B1 ;  /* 0x0000000000017941 */ /* 0x000fea0003800000 */
.L_x_6:
[----:B------:R-:W-:Y:S05]  /*05b0*/  WARPSYNC.ALL ;  /* 0x0000000000007948 */ /* 0x000fea0003800000 */
[----:B-123--:R-:W1:Y:S02]  /*05c0*/  LDC R3, c[0x0][0x22c] ;  /* 0x00008b00ff037b82 */ /* 0x00ee640000000800 */
[----:B-1----:R-:W-:Y:S01]  /*05d0*/  VIADD R3, R3, 0xffffffff ;  /* 0xffffffff03037836 */ /* 0x002fe20000000000 */
[----:B------:R-:W-:Y:S06]  /*05e0*/  @P0 BRA `(.L_x_12) ;  /* 0x0000000000280947 */ /* 0x000fec0003800000 */
[----:B------:R-:W1:Y:S01]  /*05f0*/  S2R R4, SR_LANEID ;  /* 0x0000000000047919 */ /* 0x000e620000000000 */
[----:B------:R-:W-:Y:S05]  /*0600*/  WARPSYNC.ALL ;  /* 0x0000000000007948 */ /* 0x000fea0003800000 */
[----:B-1----:R-:W-:-:S05]  /*0610*/  IMAD.SHL.U32 R8, R4, 0x4, RZ ;  /* 0x0000000404087824 */ /* 0x002fca00078e00ff */
[----:B------:R-:W1:Y:S01]  /*0620*/  LDS R9, [R8+UR16] ;  /* 0x0000001008097984 */ /* 0x000e620008000800 */
[----:B------:R-:W-:-:S05]  /*0630*/  IADD3 R4, P1, R8, UR24, RZ ;  /* 0x0000001808047c10 */ /* 0x000fca000ff3e0ff */
[----:B------:R-:W-:-:S05]  /*0640*/  IMAD.X R5, RZ, RZ, UR25, P1 ;  /* 0x00000019ff057e24 */ /* 0x000fca00088e06ff */
[----:B-1----:R1:W2:Y:S01]  /*0650*/  ATOMG.E.EXCH.STRONG.GPU PT, RZ, [R4], R9 ;  /* 0x0000000904ff73a8 */ /* 0x0022a200041ee100 */
[----:B------:R-:W-:-:S04]  /*0660*/  DEPBAR {5,4,3,2,1,0} ;  /* 0x0000003f0000791a */ /* 0x000fc80000000000 */
[----:B------:R1:W-:Y:S01]  /*0670*/  UTMACCTL.IV [UR24] ;  /* 0x00000000180079b9 */ /* 0x0003e20008000000 */
[----:B------:R-:W-:Y:S01]  /*0680*/  NOP ;  /* 0x0000000000007918 */ /* 0x000fe20000000000 */
.L_x_12:
[----:B------:R-:W-:Y:S05]  /*0690*/  @P0 BRA `(.L_x_13) ;  /* 0x00000000000c0947 */ /* 0x000fea0003800000 */
[----:B------:R0:W-:Y:S01]  /*06a0*/  UTMACMDFLUSH ;  /* 0x00000000000079b7 */ /* 0x0001e20000000000 */
[----:B------:R-:W-:Y:S05]  /*06b0*/  @P0 BRA `(.L_x_13) ;  /* 0x0000000000040947 */ /* 0x000fea0003800000 */
[----:B------:R-:W-:-:S04]  /*06c0*/  DEPBAR.LE SB0, 0x0 ;  /* 0x000080000000791a */ /* 0x000fc80000000000 */
.L_x_13:
[----:B------:R-:W-:Y:S05]  /*06d0*/  WARPSYNC.ALL ;  /* 0x0000000000007948 */ /* 0x000fea0003800000 */
[----:B--2---:R-:W-:Y:S06]  /*06e0*/  BAR.SYNC.DEFER_BLOCKING 0x0 ;  /* 0x0000000000007b1d */ /* 0x004fec0000010000 */
[----:B------:R-:W-:Y:S02]  /*06f0*/  BSSY B1, `(.L_x_14) ;  /* 0x000000b000017945 */ /* 0x000fe40003800000 */
[----:B------:R-:W-:Y:S06]  /*0700*/  BAR.SYNC.DEFER_BLOCKING 0x0 ;  /* 0x0000000000007b1d */ /* 0x000fec0000010000 */
[----:B------:R2:W-:Y:S01]  /*0710*/  @!P0 STS [R10], RZ ;  /* 0x000000ff0a008388 */ /* 0x0005e20000000800 */
[----:B------:R-:W-:Y:S01]  /*0720*/  NOP ;  /* 0x0000000000007918 */ /* 0x000fe20000000000 */
[----:B------:R-:W-:Y:S05]  /*0730*/  @P2 BRA `(.L_x_15) ;  /* 0x0000000000182947 */ /* 0x000fea0003800000 */
[----:B-1----:R-:W1:Y:S01]  /*0740*/  LDS R4, [UR16+0x8] ;  /* 0x00000810ff047984 */ /* 0x002e620008000800 */
[----:B------:R-:W3:Y:S01]  /*0750*/  LDC.64 R8, c[0x0][0x218] ;  /* 0x00008600ff087b82 */ /* 0x000ee20000000a00 */
[----:B------:R-:W-:Y:S02]  /*0760*/  IMAD.MOV.U32 R5, RZ, RZ, 0x70 ;  /* 0x00000070ff057424 */ /* 0x000fe400078e00ff */
[----:B---3--:R3:W-:Y:S03]  /*0770*/  STS.64 [UR16], R8 ;  /* 0x00000008ff007988 */ /* 0x0087e60008000a10 */
[----:B-1----:R-:W-:-:S05]  /*0780*/  LOP3.LUT R4, R4, 0x10, R5, 0xd8, !PT ;  /* 0x0000001004047812 */ /* 0x002fca00078ed805 */
[----:B------:R3:W-:Y:S02]  /*0790*/  STS [UR16+0x8], R4 ;  /* 0x00000804ff007988 */ /* 0x0007e40008000810 */
.L_x_15:
[----:B-1----:R-:W-:Y:S05]  /*07a0*/  BSYNC B1 ;  /* 0x0000000000017941 */ /* 0x002fea0003800000 */
.L_x_14:
[----:B------:R-:W-:Y:S04]  /*07b0*/  BSSY B1, `(.L_x_16) ;  /* 0x000000a000017945 */ /* 0x000fe80003800000 */
[----:B------:R-:W-:Y:S05]  /*07c0*/  @P2 BRA `(.L_x_17) ;  /* 0x0000000000202947 */ /* 0x000fea0003800000 */
[----:B---3--:R-:W1:Y:S01]  /*07d0*/  LDS R4, [UR16+0x34] ;  /* 0x00003410ff047984 */ /* 0x008e620008000800 */
[----:B------:R-:W-:Y:S02]  /*07e0*/  IMAD.MOV.U32 R9, RZ, RZ, 0x3f000000 ;  /* 0x3f000000ff097424 */ /* 0x000fe400078e00ff */
[----:B------:R-:W-:Y:S01]  /*07f0*/  @!P2 IMAD.MOV.U32 R5, RZ, RZ, 0x7f ;  /* 0x0000007fff05a424 */ /* 0x000fe200078e00ff */
[----:B------:R-:W3:Y:S02]  /*0800*/  @!P2 LDS R8, [UR16+0x38] ;  /* 0x00003810ff08a984 */ /* 0x000ee40008000800 */
[----:B-1----:R-:W-:Y:S02]  /*0810*/  LOP3.LUT R4, R4, 0xff000000, R9, 0xb8, !PT ;  /* 0xff00000004047812 */ /* 0x002fe400078eb809 */
[----:B---3--:R-:W-:-:S03]  /*0820*/  @!P2 LOP3.LUT R5, R8, 0xff, R5, 0xb8, !PT ;  /* 0x000000ff0805a812 */ /* 0x008fc600078eb805 */
[----:B------:R1:W-:Y:S04]  /*0830*/  STS [UR16+0x34], R4 ;  /* 0x00003404ff007988 */ /* 0x0003e80008000810 */
[----:B------:R1:W-:Y:S02]  /*0840*/  @!P2 STS [UR16+0x38], R5 ;  /* 0x00003805ff00a988 */ /* 0x0003e40008000810 */
.L_x_17:
[----:B------:R-:W-:Y:S05]  /*0850*/  BSYNC B1 ;  /* 0x0000000000017941 */ /* 0x000fea0003800000 */
.L_x_16:
[----:B------:R-:W-:Y:S04]  /*0860*/  BSSY B1, `(.L_x_18) ;  /* 0x0000004000017945 */ /* 0x000fe80003800000 */
[----:B------:R-:W-:Y:S05]  /*0870*/  @P2 BRA `(.L_x_19) ;  /* 0x0000000000082947 */ /* 0x000fea0003800000 */
[----:B------:R4:W-:Y:S04]  /*0880*/  STS [UR16+0x24], R11 ;  /* 0x0000240bff007988 */ /* 0x0009e80008000810 */
[----:B------:R4:W-:Y:S02]  /*0890*/  STS [UR16+0x20], R3 ;  /* 0x00002003ff007988 */ /* 0x0009e40008000810 */
.L_x_19:
[----:B------:R-:W-:Y:S05]  /*08a0*/  BSYNC B1 ;  /* 0x0000000000017941 */ /* 0x000fea0003800000 */
.L_x_18:
[----:B------:R-:W-:Y:S04]  /*08b0*/  BSSY B1, `(.L_x_20) ;  /* 0x000000e000017945 */ /* 0x000fe80003800000 */
[----:B------:R-:W-:Y:S05]  /*08c0*/  @P2 BRA `(.L_x_21) ;  /* 0x0000000000302947 */ /* 0x000fea0003800000 */
[----:B-1----:R-:W1:Y:S01]  /*08d0*/  LDS R5, [UR16+0x34] ;  /* 0x00003410ff057984 */ /* 0x002e620008000800 */
[----:B---3--:R-:W3:Y:S03]  /*08e0*/  LDC.64 R8, c[0x0][0x240] ;  /* 0x00009000ff087b82 */ /* 0x008ee60000000a00 */
[----:B------:R-:W5:Y:S01]  /*08f0*/  LDS R4, [UR16+0x1c] ;  /* 0x00001c10ff047984 */ /* 0x000f620008000800 */
[C---:B---3--:R-:W-:Y:S01]  /*0900*/  SHF.L.U64.HI R9, R8.reuse, 0x1, R9 ;  /* 0x0000000108097819 */ /* 0x048fe20000010209 */
[----:B------:R-:W-:-:S03]  /*0910*/  IMAD.SHL.U32 R8, R8, 0x2, RZ ;  /* 0x0000000208087824 */ /* 0x000fc600078e00ff */
[--C-:B----4-:R-:W-:Y:S02]  /*0920*/  SHF.R.U32.HI R11, RZ, 0x4, R9.reuse ;  /* 0x00000004ff0b7819 */ /* 0x110fe40000011609 */
[----:B------:R-:W-:-:S05]  /*0930*/  SHF.R.U64 R8, R8, 0x4, R9 ;  /* 0x0000000408087819 */ /* 0x000fca0000001209 */
[----:B------:R3:W-:Y:S01]  /*0940*/  STS [UR16+0xc], R8 ;  /* 0x00000c08ff007988 */ /* 0x0007e20008000810 */
[----:B-1----:R-:W-:Y:S02]  /*0950*/  LOP3.LUT R5, R5, 0x7, RZ, 0xb8, !PT ;  /* 0x0000000705057812 */ /* 0x002fe400078eb8ff */
[----:B-----5:R-:W-:-:S03]  /*0960*/  LOP3.LUT R4, R4, 0xf, R11, 0xb8, !PT ;  /* 0x0000000f04047812 */ /* 0x020fc600078eb80b */
[----:B------:R3:W-:Y:S04]  /*0970*/  STS [UR16+0x34], R5 ;  /* 0x00003405ff007988 */ /* 0x0007e80008000810 */
[----:B------:R3:W-:Y:S02]  /*0980*/  STS [UR16+0x1c], R4 ;  /* 0x00001c04ff007988 */ /* 0x0007e40008000810 */
.L_x_21:
[----:B------:R-:W-:Y:S05]  /*0990*/  BSYNC B1 ;  /* 0x0000000000017941 */ /* 0x000fea0003800000 */
.L_x_20:
[----:B------:R-:W-:Y:S04]  /*09a0*/  BSSY B2, `(.L_x_22) ;  /* 0x000001a000027945 */ /* 0x000fe80003800000 */
[----:B------:R-:W-:Y:S04]  /*09b0*/  BSSY B1, `(.L_x_23) ;  /* 0x0000015000017945 */ /* 0x000fe80003800000 */
[----:B------:R-:W-:Y:S05]  /*09c0*/  @P2 BRA `(.L_x_24) ;  /* 0x0000000000202947 */ /* 0x000fea0003800000 */
[----:B-1-3--:R-:W1:Y:S02]  /*09d0*/  LDS R4, [UR16+0x34] ;  /* 0x00003410ff047984 */ /* 0x00ae640008000800 */
[----:B-1----:R-:W-:-:S05]  /*09e0*/  LOP3.LUT R4, R4, 0x38, RZ, 0xb8, !PT ;  /* 0x0000003804047812 */ /* 0x002fca00078eb8ff */
[----:B------:R1:W-:Y:S01]  /*09f0*/  STS [UR16+0x34], R4 ;  /* 0x00003404ff007988 */ /* 0x0003e20008000810 */
[----:B------:R-:W-:Y:S05]  /*0a00*/  @P2 BRA `(.L_x_25) ;  /* 0x0000000000202947 */ /* 0x000fea0003800000 */
[----:B-1----:R-:W1:Y:S01]  /*0a10*/  LDS R4, [UR16+0x8] ;  /* 0x00000810ff047984 */ /* 0x002e620008000800 */
[----:B------:R-:W-:-:S05]  /*0a20*/  IMAD.MOV.U32 R5, RZ, RZ, 0x780 ;  /* 0x00000780ff057424 */ /* 0x000fca00078e00ff */
[----:B-1----:R-:W-:-:S05]  /*0a30*/  LOP3.LUT R4, R4, 0x500, R5, 0xd8, !PT ;  /* 0x0000050004047812 */ /* 0x002fca00078ed805 */
[----:B------:R5:W-:Y:S02]  /*0a40*/  STS [UR16+0x8], R4 ;  /* 0x00000804ff007988 */ /* 0x000be40008000810 */
.L_x_24:
[----:B------:R-:W-:Y:S05]  /*0a50*/  @P2 BRA `(.L_x_26) ;  /* 0x0000000000282947 */ /* 0x000fea0003800000 */
[----:B-1-3-5:R-:W1:Y:S02]  /*0a60*/  LDS R4, [UR16+0x8] ;  /* 0x00000810ff047984 */ /* 0x02ae640008000800 */
[----:B-1----:R-:W-:-:S05]  /*0a70*/  LOP3.LUT R4, R4, 0x1800, RZ, 0xb8, !PT ;  /* 0x0000180004047812 */ /* 0x002fca00078eb8ff */
[----:B------:R3:W-:Y:S02]  /*0a80*/  STS [UR16+0x8], R4 ;  /* 0x00000804ff007988 */ /* 0x0007e40008000810 */
.L_x_25:
[----:B------:R-:W-:Y:S05]  /*0a90*/  @P2 BREAK B1 ;  /* 0x0000000000012942 */ /* 0x000fea0003800000 */
[----:B------:R-:W-:Y:S05]  /*0aa0*/  @P2 BRA `(.L_x_27) ;  /* 0x0000000000242947 */ /* 0x000fea0003800000 */
[----:B-1-3--:R-:W1:Y:S01]  /*0ab0*/  LDS R4, [UR16+0x8] ;  /* 0x00000810ff047984 */ /* 0x00ae620008000800 */
[----:B------:R-:W-:-:S05]  /*0ac0*/  IMAD.MOV.U32 R5, RZ, RZ, 0x6000 ;  /* 0x00006000ff057424 */ /* 0x000fca00078e00ff */
[----:B-1----:R-:W-:-:S04]  /*0ad0*/  LOP3.LUT R4, R4, 0x6000, R5, 0xd8, !PT ;  /* 0x0000600004047812 */ /* 0x002fc800078ed805 */
[----:B------:R-:W-:-:S05]  /*0ae0*/  LOP3.LUT R4, R4, 0x400000, RZ, 0xb8, !PT ;  /* 0x0040000004047812 */ /* 0x000fca00078eb8ff */
[----:B------:R1:W-:Y:S02]  /*0af0*/  STS [UR16+0x8], R4 ;  /* 0x00000804ff007988 */ /* 0x0003e40008000810 */
.L_x_26:
[----:B------:R-:W-:Y:S05]  /*0b00*/  BSYNC B1 ;  /* 0x0000000000017941 */ /* 0x000fea0003800000 */
.L_x_23:
[----:B-1-3-5:R-:W1:Y:S02]  /*0b10*/  @!P2 LDS R4, [UR16+0x8] ;  /* 0x00000810ff04a984 */ /* 0x02ae640008000800 */
[----:B-1----:R-:W-:-:S05]  /*0b20*/  @!P2 LOP3.LUT R4, R4, 0x8000, RZ, 0xb8, !PT ;  /* 0x000080000404a812 */ /* 0x002fca00078eb8ff */
[----:B------:R5:W-:Y:S02]  /*0b30*/  @!P2 STS [UR16+0x8], R4 ;  /* 0x00000804ff00a988 */ /* 0x000be40008000810 */
.L_x_27:
[----:B------:R-:W-:Y:S05]  /*0b40*/  BSYNC B2 ;  /* 0x0000000000027941 */ /* 0x000fea0003800000 */
.L_x_22:
[----:B------:R-:W-:Y:S05]  /*0b50*/  WARPSYNC.ALL ;  /* 0x0000000000007948 */ /* 0x000fea0003800000 */
[----:B------:R-:W-:-:S04]  /*0b60*/  UIADD3 UR27, UR5, 0x80, URZ ;  /* 0x00000080051b7890 */ /* 0x000fc8000fffe03f */
[----:B------:R-:W-:-:S04]  /*0b70*/  UIADD3 UR26, UP0, UR27, UR28, URZ ;  /* 0x0000001c1b1a7290 */ /* 0x000fc8000ff1e03f */
[----:B------:R-:W-:Y:S01]  /*0b80*/  ULEA.HI.X.SX32 UR27, UR27, UR29, 0x1, UP0 ;  /* 0x0000001d1b1b7291 */ /* 0x000fe200080f0e3f */
[----:B------:R-:W-:Y:S11]  /*0b90*/  @P0 BRA `(.L_x_28) ;  /* 0x0000000000280947 */ /* 0x000ff60003800000 */
[----:B-1-3-5:R-:W1:Y:S01]  /*0ba0*/  S2R R4, SR_LANEID ;  /* 0x0000000000047919 */ /* 0x02ae620000000000 */
[----:B------:R-:W-:Y:S05]  /*0bb0*/  WARPSYNC.ALL ;  /* 0x0000000000007948 */ /* 0x000fea0003800000 */
[----:B-1----:R-:W-:-:S05]  /*0bc0*/  IMAD.SHL.U32 R8, R4, 0x4, RZ ;  /* 0x0000000404087824 */ /* 0x002fca00078e00ff */
[----:B------:R-:W1:Y:S01]  /*0bd0*/  LDS R9, [R8+UR16] ;  /* 0x0000001008097984 */ /* 0x000e620008000800 */
[----:B------:R-:W-:-:S05]  /*0be0*/  IADD3 R4, P1, R8, UR26, RZ ;  /* 0x0000001a08047c10 */ /* 0x000fca000ff3e0ff */
[----:B------:R-:W-:-:S05]  /*0bf0*/  IMAD.X R5, RZ, RZ, UR27, P1 ;  /* 0x0000001bff057e24 */ /* 0x000fca00088e06ff */
[----:B-1----:R1:W3:Y:S01]  /*0c00*/  ATOMG.E.EXCH.STRONG.GPU PT, RZ, [R4], R9 ;  /* 0x0000000904ff73a8 */ /* 0x0022e200041ee100 */
[----:B------:R-:W-:-:S04]  /*0c10*/  DEPBAR {5,4,3,2,1,0} ;  /* 0x0000003f0000791a */ /* 0x000fc80000000000 */
[----:B------:R1:W-:Y:S01]  /*0c20*/  UTMACCTL.IV [UR26] ;  /* 0x000000001a0079b9 */ /* 0x0003e20008000000 */
[----:B------:R-:W-:Y:S01]  /*0c30*/  NOP ;  /* 0x0000000000007918 */ /* 0x000fe20000000000 */
.L_x_28:
[----:B------:R-:W-:Y:S05]  /*0c40*/  @P0 BRA `(.L_x_29) ;  /* 0x00000000000c0947 */ /* 0x000fea0003800000 */
[----:B------:R0:W-:Y:S01]  /*0c50*/  UTMACMDFLUSH ;  /* 0x00000000000079b7 */ /* 0x0001e20000000000 */
[----:B------:R-:W-:Y:S05]  /*0c60*/  @P0 BRA `(.L_x_29) ;  /* 0x0000000000040947 */ /* 0x000fea0003800000 */
[----:B------:R-:W-:-:S04]  /*0c70*/  DEPBAR.LE SB0, 0x0 ;  /* 0x000080000000791a */ /* 0x000fc80000000000 */
.L_x_29:
[----:B------:R-:W-:Y:S05]  /*0c80*/  WARPSYNC.ALL ;  /* 0x0000000000007948 */ /* 0x000fea0003800000 */
[----:B---3--:R-:W-:Y:S06]  /*0c90*/  BAR.SYNC.DEFER_BLOCKING 0x0 ;  /* 0x0000000000007b1d */ /* 0x008fec0000010000 */
[----:B------:R-:W-:Y:S02]  /*0ca0*/  BSSY B2, `(.L_x_30) ;  /* 0x000000b000027945 */ /* 0x000fe40003800000 */
[----:B------:R-:W-:Y:S06]  /*0cb0*/  BAR.SYNC.DEFER_BLOCKING 0x0 ;  /* 0x0000000000007b1d */ /* 0x000fec0000010000 */
[----:B------:R3:W-:Y:S01]  /*0cc0*/  @!P0 STS [R10], RZ ;  /* 0x000000ff0a008388 */ /* 0x0007e20000000800 */
[----:B------:R-:W-:Y:S01]  /*0cd0*/  NOP ;  /* 0x0000000000007918 */ /* 0x000fe20000000000 */
[----:B------:R-:W-:Y:S05]  /*0ce0*/  @P2 BRA `(.L_x_31) ;  /* 0x0000000000182947 */ /* 0x000fea0003800000 */
[----:B-1---5:R-:W1:Y:S01]  /*0cf0*/  LDS R4, [UR16+0x8] ;  /* 0x00000810ff047984 */ /* 0x022e620008000800 */
[----:B------:R-:W5:Y:S01]  /*0d00*/  LDC.64 R8, c[0x0][0x220] ;  /* 0x00008800ff087b82 */ /* 0x000f620000000a00 */
[----:B------:R-:W-:Y:S02]  /*0d10*/  IMAD.MOV.U32 R5, RZ, RZ, 0x70 ;  /* 0x00000070ff057424 */ /* 0x000fe400078e00ff */
[----:B-----5:R5:W-:Y:S03]  /*0d20*/  STS.64 [UR16], R8 ;  /* 0x00000008ff007988 */ /* 0x020be60008000a10 */
[----:B-1----:R-:W-:-:S05]  /*0d30*/  LOP3.LUT R4, R4, 0x10, R5, 0xd8, !PT ;  /* 0x0000001004047812 */ /* 0x002fca00078ed805 */
[----:B------:R5:W-:Y:S02]  /*0d40*/  STS [UR16+0x8], R4 ;  /* 0x00000804ff007988 */ /* 0x000be40008000810 */
.L_x_31:
[----:B-1----:R-:W-:Y:S05]  /*0d50*/  BSYNC B2 ;  /* 0x0000000000027941 */ /* 0x002fea0003800000 */
.L_x_30:
[----:B------:R-:W-:Y:S04]  /*0d60*/  BSSY B3, `(.L_x_32) ;  /* 0x0000011000037945 */ /* 0x000fe80003800000 */
[----:B------:R-:W-:Y:S04]  /*0d70*/  BSSY B2, `(.L_x_33) ;  /* 0x000000e000027945 */ /* 0x000fe80003800000 */
[----:B------:R-:W-:Y:S05]  /*0d80*/  @P2 BRA `(.L_x_34) ;  /* 0x0000000000242947 */ /* 0x000fea0003800000 */
[----:B-----5:R-:W1:Y:S01]  /*0d90*/  LDS R4, [UR16+0x34] ;  /* 0x00003410ff047984 */ /* 0x020e620008000800 */
[----:B------:R-:W-:-:S05]  /*0da0*/  IMAD.MOV.U32 R5, RZ, RZ, 0x3f000000 ;  /* 0x3f000000ff057424 */ /* 0x000fca00078e00ff */
[----:B-1----:R-:W-:-:S05]  /*0db0*/  LOP3.LUT R4, R4, 0xff000000, R5, 0xb8, !PT ;  /* 0xff00000004047812 */ /* 0x002fca00078eb805 */
[----:B------:R1:W-:Y:S01]  /*0dc0*/  STS [UR16+0x34], R4 ;  /* 0x00003404ff007988 */ /* 0x0003e20008000810 */
[----:B------:R-:W-:Y:S05]  /*0dd0*/  @P2 BRA `(.L_x_35) ;  /* 0x00000000001c2947 */ /* 0x000fea0003800000 */
[----:B-1----:R-:W1:Y:S01]  /*0de0*/  LDS R4, [UR16+0x38] ;  /* 0x00003810ff047984 */ /* 0x002e620008000800 */
[----:B------:R-:W-:-:S05]  /*0df0*/  IMAD.MOV.U32 R5, RZ, RZ, 0x3f ;  /* 0x0000003fff057424 */ /* 0x000fca00078e00ff */
[----:B-1----:R-:W-:-:S05]  /*0e00*/  LOP3.LUT R4, R4, 0xff, R5, 0xb8, !PT ;  /* 0x000000ff04047812 */ /* 0x002fca00078eb805 */
[----:B------:R1:W-:Y:S02]  /*0e10*/  STS [UR16+0x38], R4 ;  /* 0x00003804ff007988 */ /* 0x0003e40008000810 */
.L_x_34:
[----:B------:R-:W-:Y:S05]  /*0e20*/  @P2 BREAK B2 ;  /* 0x0000000000022942 */ /* 0x000fea0003800000 */
[----:B------:R-:W-:Y:S05]  /*0e30*/  @P2 BRA `(.L_x_36) ;  /* 0x00000000000c2947 */ /* 0x000fea0003800000 */
[----:B------:R1:W-:Y:S02]  /*0e40*/  STS [UR16+0x20], R3 ;  /* 0x00002003ff007988 */ /* 0x0003e40008000810 */
.L_x_35:
[----:B------:R-:W-:Y:S05]  /*0e50*/  BSYNC B2 ;  /* 0x0000000000027941 */ /* 0x000fea0003800000 */
.L_x_33:
[----:B------:R1:W-:Y:S02]  /*0e60*/  @!P2 STS [UR16+0x24], R2 ;  /* 0x00002402ff00a988 */ /* 0x0003e40008000810 */
.L_x_36:
[----:B------:R-:W-:Y:S05]  /*0e70*/  BSYNC B3 ;  /* 0x0000000000037941 */ /* 0x000fea0003800000 */
.L_x_32:
[----:B------:R-:W-:Y:S05]  /*0e80*/  WARPSYNC.ALL ;  /* 0x0000000000007948 */ /* 0x000fea0003800000 */
[----:B------:R-:W-:Y:S04]  /*0e90*/  BSSY B3, `(.L_x_37) ;  /* 0x000000e000037945 */ /* 0x000fe80003800000 */
[----:B------:R-:W-:Y:S05]  /*0ea0*/  @P2 BRA `(.L_x_38) ;  /* 0x0000000000302947 */ /* 0x000fea0003800000 */
[----:B-1--4-:R-:W1:Y:S01]  /*0eb0*/  LDS R3, [UR16+0x34] ;  /* 0x00003410ff037984 */ /* 0x012e620008000800 */
[----:B-----5:R-:W4:Y:S03]  /*0ec0*/  LDC.64 R4, c[0x0][0x248] ;  /* 0x00009200ff047b82 */ /* 0x020f260000000a00 */
[----:B------:R-:W5:Y:S01]  /*0ed0*/  LDS R2, [UR16+0x1c] ;  /* 0x00001c10ff027984 */ /* 0x000f620008000800 */
[C---:B----4-:R-:W-:Y:S01]  /*0ee0*/  SHF.L.U64.HI R5, R4.reuse, 0x1, R5 ;  /* 0x0000000104057819 */ /* 0x050fe20000010205 */
[----:B------:R-:W-:-:S03]  /*0ef0*/  IMAD.SHL.U32 R4, R4, 0x2, RZ ;  /* 0x0000000204047824 */ /* 0x000fc600078e00ff */
[--C-:B------:R-:W-:Y:S02]  /*0f00*/  SHF.R.U32.HI R9, RZ, 0x4, R5.reuse ;  /* 0x00000004ff097819 */ /* 0x100fe40000011605 */
[----:B------:R-:W-:-:S05]  /*0f10*/  SHF.R.U64 R4, R4, 0x4, R5 ;  /* 0x0000000404047819 */ /* 0x000fca0000001205 */
[----:B------:R4:W-:Y:S01]  /*0f20*/  STS [UR16+0xc], R4 ;  /* 0x00000c04ff007988 */ /* 0x0009e20008000810 */
[----:B-1----:R-:W-:Y:S02]  /*0f30*/  LOP3.LUT R3, R3, 0x7, RZ, 0xb8, !PT ;  /* 0x0000000703037812 */ /* 0x002fe400078eb8ff */
[----:B-----5:R-:W-:-:S03]  /*0f40*/  LOP3.LUT R2, R2, 0xf, R9, 0xb8, !PT ;  /* 0x0000000f02027812 */ /* 0x020fc600078eb809 */
[----:B------:R4:W-:Y:S04]  /*0f50*/  STS [UR16+0x34], R3 ;  /* 0x00003403ff007988 */ /* 0x0009e80008000810 */
[----:B------:R4:W-:Y:S02]  /*0f60*/  STS [UR16+0x1c], R2 ;  /* 0x00001c02ff007988 */ /* 0x0009e40008000810 */
.L_x_38:
[----:B------:R-:W-:Y:S05]  /*0f70*/  BSYNC B3 ;  /* 0x0000000000037941 */ /* 0x000fea0003800000 */
.L_x_37:
[----:B------:R-:W-:Y:S04]  /*0f80*/  BSSY B3, `(.L_x_39) ;  /* 0x000001a000037945 */ /* 0x000fe80003800000 */
[----:B------:R-:W-:Y:S04]  /*0f90*/  BSSY B4, `(.L_x_40) ;  /* 0x0000015000047945 */ /* 0x000fe80003800000 */
[----:B------:R-:W-:Y:S05]  /*0fa0*/  @P2 BRA `(.L_x_41) ;  /* 0x0000000000202947 */ /* 0x000fea0003800000 */
[----:B-1--4-:R-:W1:Y:S02]  /*0fb0*/  LDS R2, [UR16+0x34] ;  /* 0x00003410ff027984 */ /* 0x012e640008000800 */
[----:B-1----:R-:W-:-:S05]  /*0fc0*/  LOP3.LUT R2, R2, 0x38, RZ, 0xb8, !PT ;  /* 0x0000003802027812 */ /* 0x002fca00078eb8ff */
[----:B------:R1:W-:Y:S01]  /*0fd0*/  STS [UR16+0x34], R2 ;  /* 0x00003402ff007988 */ /* 0x0003e20008000810 */
[----:B------:R-:W-:Y:S05]  /*0fe0*/  @P2 BRA `(.L_x_42) ;  /* 0x0000000000202947 */ /* 0x000fea0003800000 */
[----:B-1----:R-:W1:Y:S01]  /*0ff0*/  LDS R2, [UR16+0x8] ;  /* 0x00000810ff027984 */ /* 0x002e620008000800 */
[----:B------:R-:W-:-:S05]  /*1000*/  IMAD.MOV.U32 R3, RZ, RZ, 0x780 ;  /* 0x00000780ff037424 */ /* 0x000fca00078e00ff */
[----:B-1----:R-:W-:-:S05]  /*1010*/  LOP3.LUT R2, R2, 0x500, R3, 0xd8, !PT ;  /* 0x0000050002027812 */ /* 0x002fca00078ed803 */
[----:B------:R1:W-:Y:S02]  /*1020*/  STS [UR16+0x8], R2 ;  /* 0x00000802ff007988 */ /* 0x0003e40008000810 */
.L_x_41:
[----:B------:R-:W-:Y:S05]  /*1030*/  @P2 BRA `(.L_x_43) ;  /* 0x0000000000282947 */ /* 0x000fea0003800000 */
[----:B-1--4-:R-:W1:Y:S02]  /*1040*/  LDS R2, [UR16+0x8] ;  /* 0x00000810ff027984 */ /* 0x012e640008000800 */
[----:B-1----:R-:W-:-:S05]  /*1050*/  LOP3.LUT R2, R2, 0x1800, RZ, 0xb8, !PT ;  /* 0x0000180002027812 */ /* 0x002fca00078eb8ff */
[----:B------:R4:W-:Y:S02]  /*1060*/  STS [UR16+0x8], R2 ;  /* 0x00000802ff007988 */ /* 0x0009e40008000810 */
.L_x_42:
[----:B------:R-:W-:Y:S05]  /*1070*/  @P2 BREAK B4 ;  /* 0x0000000000042942 */ /* 0x000fea0003800000 */
[----:B------:R-:W-:Y:S05]  /*1080*/  @P2 BRA `(.L_x_44) ;  /* 0x0000000000242947 */ /* 0x000fea0003800000 */
[----:B-1--4-:R-:W1:Y:S01]  /*1090*/  LDS R2, [UR16+0x8] ;  /* 0x00000810ff027984 */ /* 0x012e620008000800 */
[----:B------:R-:W-:-:S05]  /*10a0*/  IMAD.MOV.U32 R3, RZ, RZ, 0x6000 ;  /* 0x00006000ff037424 */ /* 0x000fca00078e00ff */
[----:B-1----:R-:W-:-:S04]  /*10b0*/  LOP3.LUT R2, R2, 0x6000, R3, 0xd8, !PT ;  /* 0x0000600002027812 */ /* 0x002fc800078ed803 */
[----:B------:R-:W-:-:S05]  /*10c0*/  LOP3.LUT R2, R2, 0x400000, RZ, 0xb8, !PT ;  /* 0x0040000002027812 */ /* 0x000fca00078eb8ff */
[----:B------:R1:W-:Y:S02]  /*10d0*/  STS [UR16+0x8], R2 ;  /* 0x00000802ff007988 */ /* 0x0003e40008000810 */
.L_x_43:
[----:B------:R-:W-:Y:S05]  /*10e0*/  BSYNC B4 ;  /* 0x0000000000047941 */ /* 0x000fea0003800000 */
.L_x_40:
[----:B-1--4-:R-:W1:Y:S02]  /*10f0*/  @!P2 LDS R2, [UR16+0x8] ;  /* 0x00000810ff02a984 */ /* 0x012e640008000800 */
[----:B-1----:R-:W-:-:S05]  /*1100*/  @!P2 LOP3.LUT R2, R2, 0x8000, RZ, 0xb8, !PT ;  /* 0x000080000202a812 */ /* 0x002fca00078eb8ff */
[----:B------:R1:W-:Y:S02]  /*1110*/  @!P2 STS [UR16+0x8], R2 ;  /* 0x00000802ff00a988 */ /* 0x0003e40008000810 */
.L_x_44:
[----:B------:R-:W-:Y:S05]  /*1120*/  BSYNC B3 ;  /* 0x0000000000037941 */ /* 0x000fea0003800000 */
.L_x_39:
[----:B------:R-:W-:Y:S05]  /*1130*/  WARPSYNC.ALL ;  /* 0x0000000000007948 */ /* 0x000fea0003800000 */
[----:B------:R-:W-:-:S04]  /*1140*/  UIADD3 UR5, UR5, 0x100, URZ ;  /* 0x0000010005057890 */ /* 0x000fc8000fffe03f */
[----:B------:R-:W-:-:S04]  /*1150*/  UIADD3 UR28, UP0, UR5, UR28, URZ ;  /* 0x0000001c051c7290 */ /* 0x000fc8000ff1e03f */
[----:B------:R-:W-:Y:S01]  /*1160*/  ULEA.HI.X.SX32 UR29, UR5, UR29, 0x1, UP0 ;  /* 0x0000001d051d7291 */ /* 0x000fe200080f0e3f */
[----:B------:R-:W-:Y:S11]  /*1170*/  @P0 BRA `(.L_x_45) ;  /* 0x0000000000280947 */ /* 0x000ff60003800000 */
[----:B-1--4-:R-:W5:Y:S01]  /*1180*/  S2R R2, SR_LANEID ;  /* 0x0000000000027919 */ /* 0x012f620000000000 */
[----:B------:R-:W-:Y:S05]  /*1190*/  WARPSYNC.ALL ;  /* 0x0000000000007948 */ /* 0x000fea0003800000 */
[----:B-----5:R-:W-:-:S05]  /*11a0*/  IMAD.SHL.U32 R4, R2, 0x4, RZ ;  /* 0x0000000402047824 */ /* 0x020fca00078e00ff */
[----:B------:R-:W1:Y:S01]  /*11b0*/  LDS R5, [R4+UR16] ;  /* 0x0000001004057984 */ /* 0x000e620008000800 */
[----:B------:R-:W-:-:S05]  /*11c0*/  IADD3 R2, P1, R4, UR28, RZ ;  /* 0x0000001c04027c10 */ /* 0x000fca000ff3e0ff */
[----:B------:R-:W-:-:S05]  /*11d0*/  IMAD.X R3, RZ, RZ, UR29, P1 ;  /* 0x0000001dff037e24 */ /* 0x000fca00088e06ff */
[----:B-1----:R1:W4:Y:S01]  /*11e0*/  ATOMG.E.EXCH.STRONG.GPU PT, RZ, [R2], R5 ;  /* 0x0000000502ff73a8 */ /* 0x00232200041ee100 */
[----:B------:R-:W-:-:S04]  /*11f0*/  DEPBAR {5,4,3,2,1,0} ;  /* 0x0000003f0000791a */ /* 0x000fc80000000000 */
[----:B------:R1:W-:Y:S01]  /*1200*/  UTMACCTL.IV [UR28] ;  /* 0x000000001c0079b9 */ /* 0x0003e20008000000 */
[----:B------:R-:W-:Y:S01]  /*1210*/  NOP ;  /* 0x0000000000007918 */ /* 0x000fe20000000000 */
.L_x_45:
[----:B------:R-:W-:Y:S05]  /*1220*/  @P0 BRA `(.L_x_46) ;  /* 0x00000000000c0947 */ /* 0x000fea0003800000 */
[----:B------:R0:W-:Y:S01]  /*1230*/  UTMACMDFLUSH ;  /* 0x00000000000079b7 */ /* 0x0001e20000000000 */
[----:B------:R-:W-:Y:S05]  /*1240*/  @P0 BRA `(.L_x_46) ;  /* 0x0000000000040947 */ /* 0x000fea0003800000 */
[----:B------:R-:W-:-:S04]  /*1250*/  DEPBAR.LE SB0, 0x0 ;  /* 0x000080000000791a */ /* 0x000fc80000000000 */
.L_x_46:
[----:B------:R-:W-:Y:S05]  /*1260*/  WARPSYNC.ALL ;  /* 0x0000000000007948 */ /* 0x000fea0003800000 */
[----:B----4-:R-:W-:Y:S01]  /*1270*/  BAR.SYNC.DEFER_BLOCKING 0x0 ;  /* 0x0000000000007b1d */ /* 0x010fe20000010000 */
[----:B------:R-:W-:Y:S01]  /*1280*/  ISETP.GE.AND P0, PT, R7, 0x1, PT ;  /* 0x000000010700780c */ /* 0x000fe20003f06270 */
[----:B------:R-:W-:Y:S01]  /*1290*/  USHF.L.U32 UR15, UR30, 0x6, URZ ;  /* 0x000000061e0f7899 */ /* 0x000fe2000800063f */
[----:B------:R-:W-:Y:S01]  /*12a0*/  CS2R R24, SRZ ;  /* 0x0000000000187805 */ /* 0x000fe2000001ff00 */
[----:B------:R-:W-:Y:S01]  /*12b0*/  USHF.L.U32 UR10, UR19, 0x6, URZ ;  /* 0x00000006130a7899 */ /* 0x000fe2000800063f */
[----:B------:R-:W-:Y:S01]  /*12c0*/  CS2R R26, SRZ ;  /* 0x00000000001a7805 */ /* 0x000fe2000001ff00 */
[----:B------:R-:W-:Y:S01]  /*12d0*/  VOTEU.ALL UP0, P2 ;  /* 0x00000000003f7886 */ /* 0x000fe20001000000 */
[----:B------:R-:W-:Y:S01]  /*12e0*/  UMOV UR6, 0x1 ;  /* 0x0000000100067882 */ /* 0x000fe20000000000 */
[----:B------:R-:W-:Y:S01]  /*12f0*/  VOTEU.ALL UP1, P2 ;  /* 0x00000000003f7886 */ /* 0x000fe20001020000 */
[----:B------:R-:W-:-:S02]  /*1300*/  CS2R R28, SRZ ;  /* 0x00000000001c7805 */ /* 0x000fc4000001ff00 */
[----:B------:R-:W-:Y:S01]  /*1310*/  CS2R R30, SRZ ;  /* 0x00000000001e7805 */ /* 0x000fe2000001ff00 */
[----:B------:R-:W-:-:S04]  /*1320*/  @!UP0 UIADD3 UR8, -UR6, 0x100000, URZ ;  /* 0x0010000006088890 */ /* 0x000fc8000fffe13f */
[----:B------:R-:W-:Y:S02]  /*1330*/  @!UP0 USHF.L.U32 UR9, UR8, 0xb, URZ ;  /* 0x0000000b08098899 */ /* 0x000fe4000800063f */
[----:B------:R-:W-:Y:S01]  /*1340*/  @!UP0 USHF.L.U32 UR8, UR8, 0x1, URZ ;  /* 0x0000000108088899 */ /* 0x000fe2000800063f */
[----:B------:R-:W-:Y:S01]  /*1350*/  CS2R R32, SRZ ;  /* 0x0000000000207805 */ /* 0x000fe2000001ff00 */
[----:B------:R-:W-:-:S04]  /*1360*/  @!UP0 UIADD3 UR6, -UR6, 0x100000, URZ ;  /* 0x0010000006068890 */ /* 0x000fc8000fffe13f */
[----:B------:R-:W-:Y:S02]  /*1370*/  @!UP0 USHF.L.U32 UR7, UR6, 0xb, URZ ;  /* 0x0000000b06078899 */ /* 0x000fe4000800063f */
[----:B------:R-:W-:Y:S01]  /*1380*/  @!UP0 USHF.L.U32 UR6, UR6, 0x1, URZ ;  /* 0x0000000106068899 */ /* 0x000fe2000800063f */
[----:B------:R-:W-:Y:S01]  /*1390*/  CS2R R34, SRZ ;  /* 0x0000000000227805 */ /* 0x000fe2000001ff00 */
[----:B------:R-:W-:Y:S01]  /*13a0*/  VOTEU.ALL UP0, P2 ;  /* 0x00000000003f7886 */ /* 0x000fe20001000000 */
[----:B------:R-:W-:Y:S02]  /*13b0*/  CS2R R36, SRZ ;  /* 0x0000000000247805 */ /* 0x000fe4000001ff00 */
[----:B------:R-:W-:Y:S01]  /*13c0*/  CS2R R38, SRZ ;  /* 0x0000000000267805 */ /* 0x000fe2000001ff00 */
[----:B------:R-:W4:Y:S02]  /*13d0*/  FENCE.VIEW.ASYNC.S ;  /* 0x00000000000073c6 */ /* 0x000f240000000000 */
[----:B----4-:R4:W2:Y:S02]  /*13e0*/  @!UP0 SYNCS.EXCH.64 URZ, [UR16+0x10000], UR8 ;  /* 0x01000008103f85b2 */ /* 0x0108a40008000100 */
[----:B--2---:R-:W-:Y:S06]  /*13f0*/  BAR.SYNC.DEFER_BLOCKING 0x0 ;  /* 0x0000000000007b1d */ /* 0x004fec0000010000 */
[----:B------:R4:W2:Y:S01]  /*1400*/  @!UP1 SYNCS.EXCH.64 URZ, [UR16+0x10008], UR6 ;  /* 0x01000806103f95b2 */ /* 0x0008a20008000100 */
[----:B------:R-:W-:Y:S05]  /*1410*/  @!P0 BRA `(.L_x_47) ;  /* 0x0000000400688947 */ /* 0x000fea0003800000 */
[----:B-----5:R-:W5:Y:S01]  /*1420*/  LDC R4, c[0x0][0x230] ;  /* 0x00008c00ff047b82 */ /* 0x020f620000000800 */
[----:B-1----:R-:W-:Y:S02]  /*1430*/  SHF.R.U32.HI R2, RZ, 0x5, R0 ;  /* 0x00000005ff027819 */ /* 0x002fe40000011600 */
[----:B------:R-:W-:Y:S02]  /*1440*/  CS2R R24, SRZ ;  /* 0x0000000000187805 */ /* 0x000fe4000001ff00 */
[----:B------:R-:W-:Y:S02]  /*1450*/  CS2R R26, SRZ ;  /* 0x00000000001a7805 */ /* 0x000fe4000001ff00 */
[----:B------:R-:W-:Y:S02]  /*1460*/  CS2R R28, SRZ ;  /* 0x00000000001c7805 */ /* 0x000fe4000001ff00 */
[----:B------:R-:W-:Y:S02]  /*1470*/  R2UR UR17, R2 ;  /* 0x00000000021172ca */ /* 0x000fe400000e0000 */
[----:B------:R-:W-:-:S02]  /*1480*/  CS2R R30, SRZ ;  /* 0x00000000001e7805 */ /* 0x000fc4000001ff00 */
[----:B------:R-:W-:Y:S02]  /*1490*/  CS2R R32, SRZ ;  /* 0x0000000000207805 */ /* 0x000fe4000001ff00 */
[----:B------:R-:W-:Y:S02]  /*14a0*/  CS2R R34, SRZ ;  /* 0x0000000000227805 */ /* 0x000fe4000001ff00 */
[----:B------:R-:W-:Y:S02]  /*14b0*/  CS2R R36, SRZ ;  /* 0x0000000000247805 */ /* 0x000fe4000001ff00 */
[----:B------:R-:W-:Y:S01]  /*14c0*/  CS2R R38, SRZ ;  /* 0x0000000000267805 */ /* 0x000fe2000001ff00 */
[----:B------:R-:W-:Y:S01]  /*14d0*/  UMOV UR5, URZ ;  /* 0x0000003f00057c82 */ /* 0x000fe20008000000 */
[----:B------:R-:W-:-:S05]  /*14e0*/  UMOV UR11, URZ ;  /* 0x0000003f000b7c82 */ /* 0x000fca0008000000 */
.L_x_49:
[----:B--2---:R-:W-:Y:S01]  /*14f0*/  BAR.SYNC.DEFER_BLOCKING 0x0 ;  /* 0x0000000000007b1d */ /* 0x004fe20000010000 */
[----:B------:R-:W-:Y:S01]  /*1500*/  ULEA UR31, UR5, UR16, 0x3 ;  /* 0x00000010051f7291 */ /* 0x000fe2000f8e183f */
[----:B------:R-:W-:Y:S01]  /*1510*/  @!P2 IMAD.MOV.U32 R3, RZ, RZ, 0x8000 ;  /* 0x00008000ff03a424 */ /* 0x000fe200078e00ff */
[----:B------:R-:W-:Y:S01]  /*1520*/  ELECT P1, URZ, PT ;  /* 0x00000000003f782f */ /* 0x000fe20003820000 */
[----:B------:R-:W-:Y:S01]  /*1530*/  IMAD.U32 R2, RZ, RZ, UR4 ;  /* 0x00000004ff027e24 */ /* 0x000fe2000f8e00ff */
[----:B------:R-:W-:Y:S02]  /*1540*/  ULEA UR20, UR5, UR16, 0xe ;  /* 0x0000001005147291 */ /* 0x000fe4000f8e703f */
[----:B------:R-:W-:Y:S01]  /*1550*/  ISETP.LT.U32.AND P1, PT, R6, 0x40, P1 ;  /* 0x000000400600780c */ /* 0x000fe20000f21070 */
[----:B------:R-:W-:Y:S01]  /*1560*/  ULOP3.LUT UR14, UR17, 0x1, URZ, 0xc0, !UPT ;  /* 0x00000001110e7892 */ /* 0x000fe2000f8ec03f */
[----:B------:R-:W-:Y:S02]  /*1570*/  SHF.L.U32 R2, R2, 0x1f, RZ ;  /* 0x0000001f02027819 */ /* 0x000fe400000006ff */
[----:B------:R-:W-:Y:S01]  /*1580*/  ELECT P0, URZ, PT ;  /* 0x00000000003f782f */ /* 0x000fe20003800000 */
[----:B------:R-:W-:-:S02]  /*1590*/  ULEA UR12, UR14, UR20, 0xd ;  /* 0x000000140e0c7291 */ /* 0x000fc4000f8e683f */
[----:B------:R-:W-:Y:S01]  /*15a0*/  ULEA UR14, UR14, UR11, 0x6 ;  /* 0x0000000b0e0e7291 */ /* 0x000fe2000f8e303f */
[----:B------:R-:W-:Y:S01]  /*15b0*/  ISETP.LT.U32.AND P0, PT, R6, 0x20, P0 ;  /* 0x000000200600780c */ /* 0x000fe20000701070 */
[----:B----4-:R-:W-:Y:S02]  /*15c0*/  UIADD3 UR8, UR20, 0x8000, URZ ;  /* 0x0000800014087890 */ /* 0x010fe4000fffe03f */
[----:B------:R-:W-:Y:S02]  /*15d0*/  ULOP3.LUT UR18, UR17, 0x4, URZ, 0xc0, !UPT ;  /* 0x0000000411127892 */ /* 0x000fe4000f8ec03f */
[----:B------:R-:W-:Y:S01]  /*15e0*/  VOTEU.ANY UP0, P1 ;  /* 0x00000000003f7886 */ /* 0x000fe20000800100 */
[----:B------:R-:W-:Y:S01]  /*15f0*/  VOTEU.ANY UP2, P1 ;  /* 0x00000000003f7886 */ /* 0x000fe20000840100 */
[----:B------:R-:W-:Y:S01]  /*1600*/  USHF.R.U32.HI UR20, URZ, 0x4, UR20 ;  /* 0x000000043f147899 */ /* 0x000fe20008011614 */
[----:B------:R1:W-:Y:S01]  /*1610*/  @!P2 SYNCS.ARRIVE.TRANS64 RZ, [UR31+0x10000], R3 ;  /* 0x01000003ffffa9a7 */ /* 0x0003e2000800001f */
[----:B------:R2:W-:Y:S06]  /*1620*/  MEMBAR.ALL.CTA ;  /* 0x0000000000007992 */ /* 0x0005ec0000008000 */
[----:B--2---:R-:W2:Y:S01]  /*1630*/  FENCE.VIEW.ASYNC.S ;  /* 0x00000000000073c6 */ /* 0x004ea20000000000 */
[----:B------:R-:W-:Y:S01]  /*1640*/  @UP0 UIADD3 UR13, UR31, 0x10000, URZ ;  /* 0x000100001f0d0890 */ /* 0x000fe2000fffe03f */
[----:B------:R-:W-:Y:S01]  /*1650*/  @UP0 UMOV UR6, UR24 ;  /* 0x0000001800060c82 */ /* 0x000fe20008000000 */
[----:B------:R-:W-:Y:S01]  /*1660*/  @UP0 UMOV UR7, UR25 ;  /* 0x0000001900070c82 */ /* 0x000fe20008000000 */
[----:B--2---:R-:W-:Y:S01]  /*1670*/  VOTEU.ANY UP1, P0 ;  /* 0x00000000003f7886 */ /* 0x004fe20000020100 */
[----:B------:R-:W-:Y:S01]  /*1680*/  VOTEU.ANY UP3, P0 ;  /* 0x00000000003f7886 */ /* 0x000fe20000060100 */
[----:B------:R-:W-:-:S02]  /*1690*/  ULEA.HI UR18, UR8, UR18, URZ, 0x1c ;  /* 0x0000001208127291 */ /* 0x000fc4000f8fe03f */
[----:B------:R-:W-:Y:S02]  /*16a0*/  USGXT.U32 UR20, UR20, 0xe ;  /* 0x0000000e1414789a */ /* 0x000fe40008000000 */
[----:B------:R-:W-:Y:S01]  /*16b0*/  @UP1 UIADD3 UR9, UR31, 0x10000, URZ ;  /* 0x000100001f091890 */ /* 0x000fe2000fffe03f */
[----:B------:R-:W-:Y:S01]  /*16c0*/  @UP1 UMOV UR32, UR26 ;  /* 0x0000001a00201c82 */ /* 0x000fe20008000000 */
[----:B------:R-:W-:Y:S01]  /*16d0*/  @UP1 UMOV UR33, UR27 ;  /* 0x0000001b00211c82 */ /* 0x000fe20008000000 */
[----:B------:R-:W-:Y:S01]  /*16e0*/  ULOP3.LUT UR22, UR18, 0x3fff, URZ, 0xc0, !UPT ;  /* 0x00003fff12167892 */ /* 0x000fe2000f8ec03f */
[----:B------:R-:W-:Y:S01]  /*16f0*/  UMOV UR21, 0x40000040 ;  /* 0x4000004000157882 */ /* 0x000fe20000000000 */
[----:B------:R-:W-:Y:S01]  /*1700*/  UMOV UR23, 0x40000040 ;  /* 0x4000004000177882 */ /* 0x000fe20000000000 */
[----:B------:R-:W-:Y:S06]  /*1710*/  BAR.SYNC.DEFER_BLOCKING 0x0 ;  /* 0x0000000000007b1d */ /* 0x000fec0000010000 */
[----:B------:R1:W-:Y:S02]  /*1720*/  @UP2 UTMALDG.2D [UR12], [UR6] ;  /* 0x0000000c060025b4 */ /* 0x0003e40008008000 */
[----:B------:R-:W-:Y:S06]  /*1730*/  BAR.SYNC.DEFER_BLOCKING 0x0 ;  /* 0x0000000000007b1d */ /* 0x000fec0000010000 */
[----:B------:R1:W-:Y:S02]  /*1740*/  @UP3 UTMALDG.2D [UR8], [UR32] ;  /* 0x00000008200035b4 */ /* 0x0003e40008008000 */
[----:B------:R-:W-:Y:S06]  /*1750*/  BAR.SYNC.DEFER_BLOCKING 0x0 ;  /* 0x0000000000007b1d */ /* 0x000fec0000010000 */
[----:B------:R-:W2:Y:S02]  /*1760*/  SYNCS.PHASECHK.TRANS64.TRYWAIT P0, [UR31+0x10000], R2 ;  /* 0x01000002ff0075a7 */ /* 0x000ea4000800015f */
[----:B-12---:R-:W-:Y:S05]  /*1770*/  @!P0 BRA `(.L_x_48) ;  /* 0x0000000400408947 */ /* 0x006fea0003800000 */
.L_x_50:
[----:B------:R-:W-:Y:S02]  /*1780*/  WARPGROUP.DEPBAR.LE gsb0, 0x0 ;  /* 0x00008000000079c5 */ /* 0x000fe40000010000 */
[----:B------:R-:W-:Y:S01]  /*1790*/  WARPGROUP.ARRIVE ;  /* 0x00000000000079c5 */ /* 0x000fe20000000000 */
[----:B------:R-:W-:Y:S01]  /*17a0*/  UMOV UR6, URZ ;  /* 0x0000003f00067c82 */ /* 0x000fe20008000000 */
[----:B------:R-:W-:Y:S01]  /*17b0*/  UMOV UR7, URZ ;  /* 0x0000003f00077c82 */ /* 0x000fe20008000000 */
[----:B------:R-:W-:Y:S02]  /*17c0*/  UIADD3 UR11, UR11, 0x80, URZ ;  /* 0x000000800b0b7890 */ /* 0x000fe4000fffe03f */
[----:B------:R-:W-:Y:S01]  /*17d0*/  UIADD3 UR5, UR5, 0x1, URZ ;  /* 0x0000000105057890 */ /* 0x000fe2000fffe03f */
[----:B------:R-:W-:Y:S01]  /*17e0*/  HGMMA.64x32x16.F32.BF16 R24, gdesc[UR20].tnspB, R24 ;  /* 0x40600000141879f0 */ /* 0x000fe20008701818 */
[----:B------:R-:W-:Y:S02]  /*17f0*/  UIADD3 UR20, UP0, UR20, 0x2, URZ ;  /* 0x0000000214147890 */ /* 0x000fe4000ff1e03f */
[----:B------:R-:W-:Y:S01]  /*1800*/  UIADD3 UR22, UP1, UR22, 0x80, URZ ;  /* 0x0000008016167890 */ /* 0x000fe2000ff3e03f */
[----:B-----5:R-:W-:Y:S01]  /*1810*/  ISETP.LE.AND P0, PT, R4, UR11, PT ;  /* 0x0000000b04007c0c */ /* 0x020fe2000bf03270 */
[----:B------:R-:W-:-:S02]  /*1820*/  UIADD3.X UR21, UR6, 0x40000040, URZ, UP0, !UPT ;  /* 0x4000004006157890 */ /* 0x000fc400087fe43f */
[----:B------:R-:W-:Y:S02]  /*1830*/  UIADD3.X UR23, UR7, 0x40000040, URZ, UP1, !UPT ;  /* 0x4000004007177890 */ /* 0x000fe40008ffe43f */
[----:B------:R-:W-:Y:S02]  /*1840*/  UIADD3.64 UR32, UR20, 0x2, URZ ;  /* 0x0000000214207897 */ /* 0x000fe4000fffe03f */
[----:B------:R-:W-:Y:S02]  /*1850*/  UIADD3.64 UR34, UR22, 0x80, URZ ;  /* 0x0000008016227897 */ /* 0x000fe4000fffe03f */
[----:B------:R-:W-:-:S04]  /*1860*/  UISETP.NE.U32.AND UP0, UPT, UR5, 0x2, UPT ;  /* 0x000000020500788c */ /* 0x000fc8000bf05070 */
[----:B------:R-:W-:Y:S02]  /*1870*/  USEL UR6, URZ, 0x1, UP0 ;  /* 0x000000013f067887 */ /* 0x000fe40008000000 */
[----:B------:R-:W-:Y:S02]  /*1880*/  USEL UR5, UR5, URZ, UP0 ;  /* 0x0000003f05057287 */ /* 0x000fe40008000000 */
[----:B------:R-:W-:Y:S01]  /*1890*/  ULOP3.LUT UR4, UR4, UR6, URZ, 0x3c, !UPT ;  /* 0x0000000604047292 */ /* 0x000fe2000f8e3c3f */
[----:B------:R-:W-:Y:S04]  /*18a0*/  HGMMA.64x32x16.F32.BF16 R24, gdesc[UR20].tnspB, R24 ;  /* 0x40600000141879f0 */ /* 0x000fe80008701818 */
[----:B------:R-:W-:Y:S01]  /*18b0*/  HGMMA.64x32x16.F32.BF16 R24, gdesc[UR32].tnspB, R24 ;  /* 0x40600000201879f0 */ /* 0x000fe20008701818 */
[----:B------:R-:W-:-:S02]  /*18c0*/  UIADD3.64 UR32, UR20, 0x4, URZ ;  /* 0x0000000414207897 */ /* 0x000fc4000fffe03f */
[----:B------:R-:W-:-:S09]  /*18d0*/  UIADD3.64 UR34, UR22, 0x100, URZ ;  /* 0x0000010016227897 */ /* 0x000fd2000fffe03f */
[----:B------:R-:W-:Y:S01]  /*18e0*/  HGMMA.64x32x16.F32.BF16 R24, gdesc[UR32].tnspB, R24 ;  /* 0x40600000201879f0 */ /* 0x000fe20008701818 */
[----:B------:R-:W-:Y:S02]  /*18f0*/  UIADD3.64 UR32, UR20, 0x1fe, URZ ;  /* 0x000001fe14207897 */ /* 0x000fe4000fffe03f */
[----:B------:R-:W-:-:S09]  /*1900*/  UIADD3.64 UR34, UR22, 0x180, URZ ;  /* 0x0000018016227897 */ /* 0x000fd2000fffe03f */
[----:B------:R-:W-:Y:S01]  /*1910*/  HGMMA.64x32x16.F32.BF16 R24, gdesc[UR32].tnspB, R24 ;  /* 0x40600000201879f0 */ /* 0x000fe20008701818 */
[----:B------:R-:W-:Y:S02]  /*1920*/  UIADD3.64 UR32, UR20, 0x200, URZ ;  /* 0x0000020014207897 */ /* 0x000fe4000fffe03f */
[----:B------:R-:W-:-:S09]  /*1930*/  UIADD3.64 UR34, UR22, 0x200, URZ ;  /* 0x0000020016227897 */ /* 0x000fd2000fffe03f */
[----:B------:R-:W-:Y:S01]  /*1940*/  HGMMA.64x32x16.F32.BF16 R24, gdesc[UR32].tnspB, R24 ;  /* 0x40600000201879f0 */ /* 0x000fe20008701818 */
[----:B------:R-:W-:Y:S02]  /*1950*/  UIADD3.64 UR32, UR20, 0x202, URZ ;  /* 0x0000020214207897 */ /* 0x000fe4000fffe03f */
[----:B------:R-:W-:Y:S02]  /*1960*/  UIADD3.64 UR34, UR22, 0x280, URZ ;  /* 0x0000028016227897 */ /* 0x000fe4000fffe03f */
[----:B------:R-:W-:Y:S02]  /*1970*/  UIADD3.64 UR20, UR20, 0x204, URZ ;  /* 0x0000020414147897 */ /* 0x000fe4000fffe03f */
[----:B------:R-:W-:-:S05]  /*1980*/  UIADD3.64 UR22, UR22, 0x300, URZ ;  /* 0x0000030016167897 */ /* 0x000fca000fffe03f */
[----:B------:R-:W-:Y:S04]  /*1990*/  HGMMA.64x32x16.F32.BF16 R24, gdesc[UR32].tnspB, R24 ;  /* 0x40600000201879f0 */ /* 0x000fe80008701818 */
[----:B------:R-:W-:Y:S01]  /*19a0*/  HGMMA.64x32x16.F32.BF16 R24, gdesc[UR20].tnspB, R24, gsb0 ;  /* 0x40600000141879f0 */ /* 0x000fe20008001818 */
[----:B------:R-:W-:Y:S05]  /*19b0*/  @!P0 BRA `(.L_x_49) ;  /* 0xfffffff800cc8947 */ /* 0x000fea000383ffff */
.L_x_47:
[----:B------:R-:W-:Y:S02]  /*19c0*/  WARPGROUP.DEPBAR.LE gsb0, 0x0 ;  /* 0x00008000000079c5 */ /* 0x000fe40000010000 */
[----:B--2---:R-:W-:Y:S01]  /*19d0*/  BAR.SYNC.DEFER_BLOCKING 0x0 ;  /* 0x0000000000007b1d */ /* 0x004fe20000010000 */
[C---:B-1----:R-:W-:Y:S01]  /*19e0*/  IMAD.SHL.U32 R2, R0.reuse, 0x40, RZ ;  /* 0x0000004000027824 */ /* 0x042fe200078e00ff */
[----:B-----5:R-:W-:Y:S01]  /*19f0*/  SHF.R.U32.HI R4, RZ, 0x1, R0 ;  /* 0x00000001ff047819 */ /* 0x020fe20000011600 */
[----:B------:R-:W-:Y:S01]  /*1a00*/  IMAD.SHL.U32 R3, R0, 0x10, RZ ;  /* 0x0000001000037824 */ /* 0x000fe200078e00ff */
[----:B------:R-:W-:Y:S02]  /*1a10*/  F2FP.BF16.F32.PACK_AB R24, R25, R24 ;  /* 0x000000181918723e */ /* 0x000fe400000010ff */
[----:B------:R-:W-:Y:S02]  /*1a20*/  ELECT P0, URZ, PT ;  /* 0x00000000003f782f */ /* 0x000fe40003800000 */
[----:B------:R-:W-:Y:S01]  /*1a30*/  LOP3.LUT R2, R2, 0x1800, RZ, 0xc0, !PT ;  /* 0x0000180002027812 */ /* 0x000fe200078ec0ff */
[----:B------:R-:W-:Y:S01]  /*1a40*/  UMOV UR17, UR10 ;  /* 0x0000000a00117c82 */ /* 0x000fe20008000000 */
[----:B------:R-:W-:Y:S01]  /*1a50*/  LOP3.LUT R5, R4, 0x40, RZ, 0xc0, !PT ;  /* 0x0000004004057812 */ /* 0x000fe200078ec0ff */
[----:B------:R-:W-:Y:S01]  /*1a60*/  UMOV UR18, UR15 ;  /* 0x0000000f00127c82 */ /* 0x000fe20008000000 */
[----:B------:R-:W-:-:S02]  /*1a70*/  LOP3.LUT R2, R2, 0x70, R3, 0xf8, !PT ;  /* 0x0000007002027812 */ /* 0x000fc400078ef803 */
[----:B------:R-:W-:Y:S01]  /*1a80*/  LOP3.LUT R5, R5, 0x10, R0, 0xf8, !PT ;  /* 0x0000001005057812 */ /* 0x000fe200078ef800 */
[----:B------:R-:W-:Y:S01]  /*1a90*/  IMAD.SHL.U32 R0, R0, 0x80, RZ ;  /* 0x0000008000007824 */ /* 0x000fe200078e00ff */
[----:B------:R-:W-:Y:S02]  /*1aa0*/  F2FP.BF16.F32.PACK_AB R25, R27, R26 ;  /* 0x0000001a1b19723e */ /* 0x000fe400000010ff */
[----:B------:R-:W-:Y:S02]  /*1ab0*/  LOP3.LUT R5, R2, R5, RZ, 0x3c, !PT ;  /* 0x0000000502057212 */ /* 0x000fe400078e3cff */
[----:B------:R-:W-:Y:S02]  /*1ac0*/  F2FP.BF16.F32.PACK_AB R32, R33, R32 ;  /* 0x000000202120723e */ /* 0x000fe400000010ff */
[----:B------:R-:W-:Y:S02]  /*1ad0*/  LOP3.LUT R0, R5, 0x780, R0, 0xf8, !PT ;  /* 0x0000078005007812 */ /* 0x000fe400078ef800 */
[----:B------:R-:W-:Y:S01]  /*1ae0*/  F2FP.BF16.F32.PACK_AB R26, R29, R28 ;  /* 0x0000001c1d1a723e */ /* 0x000fe200000010ff */
[----:B------:R-:W1:Y:S02]  /*1af0*/  @!P2 SYNCS.CCTL.IV [UR16+0x10000] ;  /* 0x01000000ff00a9b1 */ /* 0x000e640008000010 */
[----:B-1----:R-:W-:Y:S01]  /*1b00*/  BAR.SYNC.DEFER_BLOCKING 0x0 ;  /* 0x0000000000007b1d */ /* 0x002fe20000010000 */
[C---:B------:R-:W-:Y:S01]  /*1b10*/  LOP3.LUT R2, R0.reuse, 0x20, RZ, 0x3c, !PT ;  /* 0x0000002000027812 */ /* 0x040fe200078e3cff */
[----:B------:R-:W-:Y:S01]  /*1b20*/  VIADD R0, R0, UR16 ;  /* 0x0000001000007c36 */ /* 0x000fe20008000000 */
[----:B------:R-:W-:-:S02]  /*1b30*/  F2FP.BF16.F32.PACK_AB R27, R31, R30 ;  /* 0x0000001e1f1b723e */ /* 0x000fc400000010ff */
[----:B------:R-:W-:Y:S01]  /*1b40*/  F2FP.BF16.F32.PACK_AB R33, R35, R34 ;  /* 0x000000222321723e */ /* 0x000fe200000010ff */
[----:B------:R-:W-:Y:S01]  /*1b50*/  VIADD R2, R2, UR16 ;  /* 0x0000001002027c36 */ /* 0x000fe20008000000 */
[----:B------:R-:W-:Y:S02]  /*1b60*/  F2FP.BF16.F32.PACK_AB R34, R37, R36 ;  /* 0x000000242522723e */ /* 0x000fe400000010ff */
[----:B------:R-:W-:Y:S02]  /*1b70*/  F2FP.BF16.F32.PACK_AB R35, R39, R38 ;  /* 0x000000262723723e */ /* 0x000fe400000010ff */
[----:B------:R-:W-:Y:S01]  /*1b80*/  ISETP.LT.U32.AND P0, PT, R6, 0x20, P0 ;  /* 0x000000200600780c */ /* 0x000fe20000701070 */
[----:B------:R-:W1:Y:S02]  /*1b90*/  @!P2 SYNCS.CCTL.IV [UR16+0x10008] ;  /* 0x01000800ff00a9b1 */ /* 0x000e640008000010 */
[----:B-1----:R-:W-:Y:S10]  /*1ba0*/  STSM.16.M88.4 [R0], R24 ;  /* 0x0000001800007844 */ /* 0x002ff40000000200 */
[----:B------:R-:W-:Y:S01]  /*1bb0*/  VOTEU.ANY UP0, P0 ;  /* 0x00000000003f7886 */ /* 0x000fe20000000100 */
[----:B------:R-:W-:Y:S01]  /*1bc0*/  VOTEU.ANY UP1, P0 ;  /* 0x00000000003f7886 */ /* 0x000fe20000020100 */
[----:B------:R-:W-:Y:S03]  /*1bd0*/  STSM.16.M88.4 [R2], R32 ;  /* 0x0000002002007844 */ /* 0x000fe60000000200 */
[----:B----4-:R-:W-:Y:S01]  /*1be0*/  @UP0 UMOV UR6, UR28 ;  /* 0x0000001c00060c82 */ /* 0x010fe20008000000 */
[----:B------:R-:W-:Y:S01]  /*1bf0*/  @UP0 UMOV UR7, UR29 ;  /* 0x0000001d00070c82 */ /* 0x000fe20008000000 */
[----:B------:R1:W-:Y:S06]  /*1c00*/  MEMBAR.ALL.CTA ;  /* 0x0000000000007992 */ /* 0x0003ec0000008000 */
[----:B-1----:R-:W1:Y:S02]  /*1c10*/  FENCE.VIEW.ASYNC.S ;  /* 0x00000000000073c6 */ /* 0x002e640000000000 */
[----:B-1----:R-:W-:Y:S06]  /*1c20*/  BAR.SYNC.DEFER_BLOCKING 0x0 ;  /* 0x0000000000007b1d */ /* 0x002fec0000010000 */
[----:B------:R1:W-:Y:S01]  /*1c30*/  @UP1 UTMASTG.2D [UR16], [UR6] ;  /* 0x00000010060013b5 */ /* 0x0003e20008008000 */
[----:B------:R0:W-:Y:S01]  /*1c40*/  UTMACMDFLUSH ;  /* 0x00000000000079b7 */ /* 0x0001e20000000000 */
[----:B------:R-:W-:-:S04]  /*1c50*/  DEPBAR.LE SB0, 0x0 ;  /* 0x000080000000791a */ /* 0x000fc80000000000 */
[----:B------:R-:W-:Y:S06]  /*1c60*/  BAR.SYNC.DEFER_BLOCKING 0x0 ;  /* 0x0000000000007b1d */ /* 0x000fec0000010000 */
[----:B-1----:R-:W-:Y:S05]  /*1c70*/  EXIT ;  /* 0x000000000000794d */ /* 0x002fea0003800000 */
.L_x_48:
[----:B------:R-:W1:Y:S02]  /*1c80*/  SYNCS.PHASECHK.TRANS64.TRYWAIT P0, [UR31+0x10000], R2 ;  /* 0x01000002ff0075a7 */ /* 0x000e64000800015f */
[----:B-1----:R-:W-:Y:S05]  /*1c90*/  @!P0 BRA `(.L_x_48) ;  /* 0xfffffffc00f88947 */ /* 0x002fea000383ffff */
[----:B------:R-:W-:Y:S05]  /*1ca0*/  BRA `(.L_x_50) ;  /* 0xfffffff800b47947 */ /* 0x000fea000383ffff */
.L_x_51:
[----:B------:R-:W-:-:S00]  /*1cb0*/  BRA `(.L_x_51) ;  /* 0xfffffffc00fc7947 */ /* 0x000fc0000383ffff */
[----:B------:R-:W-:-:S00]  /*1cc0*/  NOP ;  /* 0x0000000000007918 */ /* 0x000fc00000000000 */
        /* <DEDUP_REMOVED lines=11> */
.L_x_52:


//--------------------- .nv.shared.gluon_wgmma    --------------------------
	.section	.nv.shared.gluon_wgmma,"aw",@nobits
	.sectionflags	@""
	.align	16
	.zero		1024


//--------------------- .nv.shared.reserved.0     --------------------------
	.section	.nv.shared.reserved.0,"aw",@nobits
	.weak		__nv_reservedSMEM_offset_0_alias
	.size		__nv_reservedSMEM_offset_0_alias, 0, 0
	.other		__nv_reservedSMEM_offset_0_alias,@"STO_CUDA_RESERVED_SHARED STV_DEFAULT"
__nv_reservedSMEM_offset_0_alias:
	.zero		0


//--------------------- .nv.constant0.gluon_wgmma --------------------------
	.section	.nv.constant0.gluon_wgmma,"a",@progbits
	.sectionflags	@""
	.align	4
.nv.constant0.gluon_wgmma:
	.zero		608


//--------------------- SYMBOLS --------------------------

	.type		.nv.reservedSmem.offset0,@object
	.size		.nv.reservedSmem.offset0,0x4
